	.target	sm_100a

	.elftype	@"ET_EXEC"


//--------------------- .note.nv.tkinfo           --------------------------
	.section	.note.nv.tkinfo,"",@"SHT_NOTE"
	.sectionflags	@"SHF_NOTE_NV_TKINFO"
	.tkinfo
        /*0018*/ 	.word	0x00000002
        /*0030*/ 	.string	""
        /*0030*/ 	.string	"ptxas"
        /*0030*/ 	.string	"Cuda compilation tools, release 13.0, V13.0.88"
        /*0030*/ 	.string	"Build cuda_13.0.r13.0/compiler.36424714_0"
        /*0030*/ 	.string	"-arch sm_100a -m 64 "



//--------------------- .note.nv.cuinfo           --------------------------
	.section	.note.nv.cuinfo,"",@"SHT_NOTE"
	.sectionflags	@"SHF_NOTE_NV_CUINFO"
        /*0018*/ 	.short	0x0002
        /*001a*/ 	.short	0x0064
        /*001c*/ 	.short	0x0082
	.zero		2


//--------------------- .nv.info                  --------------------------
	.section	.nv.info,"",@"SHT_CUDA_INFO"
	.align	4


	//----- nvinfo : EIATTR_REGCOUNT
	.align		4
        /*0000*/ 	.byte	0x04, 0x2f
        /*0002*/ 	.short	(.L_19 - .L_18)
	.align		4
.L_18:
        /*0004*/ 	.word	index@(_ZN7cutlass13device_kernelINS_4gemm6kernel13GemmUniversalIN4cute5tupleIJiiiiEEENS1_10collective13CollectiveMmaINS1_35MainloopSm100TmaUmmaWarpSpecializedILi5ELi2ELi4ENS5_IJNS4_1CILi1EEENSA_ILi2EEESB_EEEEENS5_IJNSA_ILi64EEENSA_ILi128EEENSA_ILi32EEEEEEaNS5_IJlSB_lEEEaSJ_NS4_8TiledMMAINS4_8MMA_AtomIJNS4_15SM100_MMA_S8_SSIaaiLi64ELi128ELNS4_4UMMA5MajorE0ELSO_0ELNSN_8SaturateE0EEEEEENS4_6LayoutINS5_IJSB_SB_SB_EEENS5_IJNSA_ILi0EEESU_SU_EEEEENS5_IJNS4_10UnderscoreESX_SX_EEEEENS4_23SM90_TMA_LOAD_MULTICASTENS4_14ComposedLayoutINS4_7SwizzleILi1ELi4ELi3EEENS4_18smem_ptr_flag_bitsILi8EEENSS_INS5_IJNSA_ILi8EEESH_EEENS5_IJSH_SB_EEEEEEEvNS4_8identityENS4_13SM90_TMA_LOADES1A_vS1B_EENS_8epilogue10collective18CollectiveEpilogueINS1E_23Sm100TmaWarpSpecializedILi2ELi2ELi32ELb0ELb0EEEJSI_NS5_IJNSS_ISF_SB_EES1J_EEEaSJ_aSJ_NS1E_6fusion15FusionCallbacksIS1I_NS1L_17LinearCombinationIaiaiLNS_15FloatRoundStyleE2EEESI_S1K_JEEENS4_5SM1004TMEM4LOAD26SM100_TMEM_LOAD_16dp32b32xES1C_NS11_INS12_ILi2ELi4ELi3EEES15_NSS_INS5_IJS16_SF_EEENS5_IJSF_SB_EEEEEEENS4_39AutoVectorizingCopyWithAssumedAlignmentILi128EEENS4_14SM90_TMA_STOREES1Z_S21_S21_EEEvvEEEEvNT_6ParamsE)
        /*0008*/ 	.word	0x0000005a


	//----- nvinfo : EIATTR_FRAME_SIZE
	.align		4
.L_19:
        /*000c*/ 	.byte	0x04, 0x11
        /*000e*/ 	.short	(.L_21 - .L_20)
	.align		4
.L_20:
        /*0010*/ 	.word	index@($__internal_2_$__cuda_sm10x_tcgen05_guardrail_trap_unallocated_columns_being_dealloced)
        /*0014*/ 	.word	0x00000000


	//----- nvinfo : EIATTR_FRAME_SIZE
	.align		4
.L_21:
        /*0018*/ 	.byte	0x04, 0x11
        /*001a*/ 	.short	(.L_23 - .L_22)
	.align		4
.L_22:
        /*001c*/ 	.word	index@($__internal_1_$__cuda_sm10x_tcgen05_guardrail_trap_phase_invalid_during_alloc)
        /*0020*/ 	.word	0x00000000


	//----- nvinfo : EIATTR_FRAME_SIZE
	.align		4
.L_23:
        /*0024*/ 	.byte	0x04, 0x11
        /*0026*/ 	.short	(.L_25 - .L_24)
	.align		4
.L_24:
        /*0028*/ 	.word	index@($__internal_0_$__cuda_sm10x_tcgen05_guardrail_trap_col_being_dealloced_not_returned_by_alloc)
        /*002c*/ 	.word	0x00000000


	//----- nvinfo : EIATTR_FRAME_SIZE
	.align		4
.L_25:
        /*0030*/ 	.byte	0x04, 0x11
        /*0032*/ 	.short	(.L_27 - .L_26)
	.align		4
.L_26:
        /*0034*/ 	.word	index@(_ZN7cutlass13device_kernelINS_4gemm6kernel13GemmUniversalIN4cute5tupleIJiiiiEEENS1_10collective13CollectiveMmaINS1_35MainloopSm100TmaUmmaWarpSpecializedILi5ELi2ELi4ENS5_IJNS4_1CILi1EEENSA_ILi2EEESB_EEEEENS5_IJNSA_ILi64EEENSA_ILi128EEENSA_ILi32EEEEEEaNS5_IJlSB_lEEEaSJ_NS4_8TiledMMAINS4_8MMA_AtomIJNS4_15SM100_MMA_S8_SSIaaiLi64ELi128ELNS4_4UMMA5MajorE0ELSO_0ELNSN_8SaturateE0EEEEEENS4_6LayoutINS5_IJSB_SB_SB_EEENS5_IJNSA_ILi0EEESU_SU_EEEEENS5_IJNS4_10UnderscoreESX_SX_EEEEENS4_23SM90_TMA_LOAD_MULTICASTENS4_14ComposedLayoutINS4_7SwizzleILi1ELi4ELi3EEENS4_18smem_ptr_flag_bitsILi8EEENSS_INS5_IJNSA_ILi8EEESH_EEENS5_IJSH_SB_EEEEEEEvNS4_8identityENS4_13SM90_TMA_LOADES1A_vS1B_EENS_8epilogue10collective18CollectiveEpilogueINS1E_23Sm100TmaWarpSpecializedILi2ELi2ELi32ELb0ELb0EEEJSI_NS5_IJNSS_ISF_SB_EES1J_EEEaSJ_aSJ_NS1E_6fusion15FusionCallbacksIS1I_NS1L_17LinearCombinationIaiaiLNS_15FloatRoundStyleE2EEESI_S1K_JEEENS4_5SM1004TMEM4LOAD26SM100_TMEM_LOAD_16dp32b32xES1C_NS11_INS12_ILi2ELi4ELi3EEES15_NSS_INS5_IJS16_SF_EEENS5_IJSF_SB_EEEEEEENS4_39AutoVectorizingCopyWithAssumedAlignmentILi128EEENS4_14SM90_TMA_STOREES1Z_S21_S21_EEEvvEEEEvNT_6ParamsE)
        /*0038*/ 	.word	0x00000000


	//----- nvinfo : EIATTR_MIN_STACK_SIZE
	.align		4
.L_27:
        /*003c*/ 	.byte	0x04, 0x12
        /*003e*/ 	.short	(.L_29 - .L_28)
	.align		4
.L_28:
        /*0040*/ 	.word	index@(_ZN7cutlass13device_kernelINS_4gemm6kernel13GemmUniversalIN4cute5tupleIJiiiiEEENS1_10collective13CollectiveMmaINS1_35MainloopSm100TmaUmmaWarpSpecializedILi5ELi2ELi4ENS5_IJNS4_1CILi1EEENSA_ILi2EEESB_EEEEENS5_IJNSA_ILi64EEENSA_ILi128EEENSA_ILi32EEEEEEaNS5_IJlSB_lEEEaSJ_NS4_8TiledMMAINS4_8MMA_AtomIJNS4_15SM100_MMA_S8_SSIaaiLi64ELi128ELNS4_4UMMA5MajorE0ELSO_0ELNSN_8SaturateE0EEEEEENS4_6LayoutINS5_IJSB_SB_SB_EEENS5_IJNSA_ILi0EEESU_SU_EEEEENS5_IJNS4_10UnderscoreESX_SX_EEEEENS4_23SM90_TMA_LOAD_MULTICASTENS4_14ComposedLayoutINS4_7SwizzleILi1ELi4ELi3EEENS4_18smem_ptr_flag_bitsILi8EEENSS_INS5_IJNSA_ILi8EEESH_EEENS5_IJSH_SB_EEEEEEEvNS4_8identityENS4_13SM90_TMA_LOADES1A_vS1B_EENS_8epilogue10collective18CollectiveEpilogueINS1E_23Sm100TmaWarpSpecializedILi2ELi2ELi32ELb0ELb0EEEJSI_NS5_IJNSS_ISF_SB_EES1J_EEEaSJ_aSJ_NS1E_6fusion15FusionCallbacksIS1I_NS1L_17LinearCombinationIaiaiLNS_15FloatRoundStyleE2EEESI_S1K_JEEENS4_5SM1004TMEM4LOAD26SM100_TMEM_LOAD_16dp32b32xES1C_NS11_INS12_ILi2ELi4ELi3EEES15_NSS_INS5_IJS16_SF_EEENS5_IJSF_SB_EEEEEEENS4_39AutoVectorizingCopyWithAssumedAlignmentILi128EEENS4_14SM90_TMA_STOREES1Z_S21_S21_EEEvvEEEEvNT_6ParamsE)
        /*0044*/ 	.word	0x00000000
.L_29:


//--------------------- .nv.compat                --------------------------
	.section	.nv.compat,"",@"SHT_CUDA_COMPAT_INFO"
	.align	4
        /*0000*/ 	.byte	0x02, 0x09, 0x01, 0x00, 0x02, 0x02, 0x03, 0x00, 0x02, 0x05, 0x06, 0x00, 0x03, 0x07, 0x01, 0x01
        /*0010*/ 	.byte	0x02, 0x03, 0x01, 0x00, 0x02, 0x06, 0x01, 0x00, 0x04, 0x0b, 0x08, 0x00, 0x01, 0x00, 0x00, 0x00
        /*0020*/ 	.byte	0x00, 0x00, 0x00, 0x00


//--------------------- .nv.info._ZN7cutlass13device_kernelINS_4gemm6kernel13GemmUniversalIN4cute5tupleIJiiiiEEENS1_10collective13CollectiveMmaINS1_35MainloopSm100TmaUmmaWarpSpecializedILi5ELi2ELi4ENS5_IJNS4_1CILi1EEENSA_ILi2EEESB_EEEEENS5_IJNSA_ILi64EEENSA_ILi128EEENSA_ILi32EEEEEEaNS5_IJlSB_lEEEaSJ_NS4_8TiledMMAINS4_8MMA_AtomIJNS4_15SM100_MMA_S8_SSIaaiLi64ELi128ELNS4_4UMMA5MajorE0ELSO_0ELNSN_8SaturateE0EEEEEENS4_6LayoutINS5_IJSB_SB_SB_EEENS5_IJNSA_ILi0EEESU_SU_EEEEENS5_IJNS4_10UnderscoreESX_SX_EEEEENS4_23SM90_TMA_LOAD_MULTICASTENS4_14ComposedLayoutINS4_7SwizzleILi1ELi4ELi3EEENS4_18smem_ptr_flag_bitsILi8EEENSS_INS5_IJNSA_ILi8EEESH_EEENS5_IJSH_SB_EEEEEEEvNS4_8identityENS4_13SM90_TMA_LOADES1A_vS1B_EENS_8epilogue10collective18CollectiveEpilogueINS1E_23Sm100TmaWarpSpecializedILi2ELi2ELi32ELb0ELb0EEEJSI_NS5_IJNSS_ISF_SB_EES1J_EEEaSJ_aSJ_NS1E_6fusion15FusionCallbacksIS1I_NS1L_17LinearCombinationIaiaiLNS_15FloatRoundStyleE2EEESI_S1K_JEEENS4_5SM1004TMEM4LOAD26SM100_TMEM_LOAD_16dp32b32xES1C_NS11_INS12_ILi2ELi4ELi3EEES15_NSS_INS5_IJS16_SF_EEENS5_IJSF_SB_EEEEEEENS4_39AutoVectorizingCopyWithAssumedAlignmentILi128EEENS4_14SM90_TMA_STOREES1Z_S21_S21_EEEvvEEEEvNT_6ParamsE --------------------------
	.section	.nv.info._ZN7cutlass13device_kernelINS_4gemm6kernel13GemmUniversalIN4cute5tupleIJiiiiEEENS1_10collective13CollectiveMmaINS1_35MainloopSm100TmaUmmaWarpSpecializedILi5ELi2ELi4ENS5_IJNS4_1CILi1EEENSA_ILi2EEESB_EEEEENS5_IJNSA_ILi64EEENSA_ILi128EEENSA_ILi32EEEEEEaNS5_IJlSB_lEEEaSJ_NS4_8TiledMMAINS4_8MMA_AtomIJNS4_15SM100_MMA_S8_SSIaaiLi64ELi128ELNS4_4UMMA5MajorE0ELSO_0ELNSN_8SaturateE0EEEEEENS4_6LayoutINS5_IJSB_SB_SB_EEENS5_IJNSA_ILi0EEESU_SU_EEEEENS5_IJNS4_10UnderscoreESX_SX_EEEEENS4_23SM90_TMA_LOAD_MULTICASTENS4_14ComposedLayoutINS4_7SwizzleILi1ELi4ELi3EEENS4_18smem_ptr_flag_bitsILi8EEENSS_INS5_IJNSA_ILi8EEESH_EEENS5_IJSH_SB_EEEEEEEvNS4_8identityENS4_13SM90_TMA_LOADES1A_vS1B_EENS_8epilogue10collective18CollectiveEpilogueINS1E_23Sm100TmaWarpSpecializedILi2ELi2ELi32ELb0ELb0EEEJSI_NS5_IJNSS_ISF_SB_EES1J_EEEaSJ_aSJ_NS1E_6fusion15FusionCallbacksIS1I_NS1L_17LinearCombinationIaiaiLNS_15FloatRoundStyleE2EEESI_S1K_JEEENS4_5SM1004TMEM4LOAD26SM100_TMEM_LOAD_16dp32b32xES1C_NS11_INS12_ILi2ELi4ELi3EEES15_NSS_INS5_IJS16_SF_EEENS5_IJSF_SB_EEEEEEENS4_39AutoVectorizingCopyWithAssumedAlignmentILi128EEENS4_14SM90_TMA_STOREES1Z_S21_S21_EEEvvEEEEvNT_6ParamsE,"",@"SHT_CUDA_INFO"
	.sectionflags	@""
	.align	4


	//----- nvinfo : EIATTR_CUDA_API_VERSION
	.align		4
        /*0000*/ 	.byte	0x04, 0x37
        /*0002*/ 	.short	(.L_31 - .L_30)
.L_30:
        /*0004*/ 	.word	0x00000082


	//----- nvinfo : EIATTR_KPARAM_INFO
	.align		4
.L_31:
        /*0008*/ 	.byte	0x04, 0x17
        /*000a*/ 	.short	(.L_33 - .L_32)
.L_32:
        /*000c*/ 	.word	0x00000000
        /*0010*/ 	.short	0x0000
        /*0012*/ 	.short	0x0000
        /*0014*/ 	.byte	0x00, 0xf0, 0x01, 0x20


	//----- nvinfo : EIATTR_AT_ENTRY_FRAGMENTS
	.align		4
.L_33:
        /*0018*/ 	.byte	0x04, 0x4f
        /*001a*/ 	.short	(.L_35 - .L_34)


	//   ....[0]....
.L_34:
        /*001c*/ 	.word	0x00000006


	//----- nvinfo : EIATTR_RESERVED_SMEM_USED
	.align		4
.L_35:
        /*0020*/ 	.byte	0x01, 0x41
	.zero		2


	//----- nvinfo : EIATTR_SPARSE_MMA_MASK
	.align		4
        /*0024*/ 	.byte	0x03, 0x50
        /*0026*/ 	.short	0x0000


	//----- nvinfo : EIATTR_TCGEN05_1CTA_USED
	.align		4
        /*0028*/ 	.byte	0x01, 0x51
	.zero		2


	//----- nvinfo : EIATTR_MAXREG_COUNT
	.align		4
        /*002c*/ 	.byte	0x03, 0x1b
        /*002e*/ 	.short	0x00ff


	//----- nvinfo : EIATTR_NUM_BARRIERS
	.align		4
        /*0030*/ 	.byte	0x02, 0x4c
        /*0032*/ 	.byte	0x07
	.zero		1


	//----- nvinfo : EIATTR_EXTERNS
	.align		4
        /*0034*/ 	.byte	0x04, 0x0f
        /*0036*/ 	.short	(.L_37 - .L_36)


	//   ....[0]....
	.align		4
.L_36:
        /*0038*/ 	.word	index@(__assertfail)


	//----- nvinfo : EIATTR_MERCURY_ISA_VERSION
	.align		4
.L_37:
        /*003c*/ 	.byte	0x03, 0x5f
        /*003e*/ 	.short	0x0101


	//----- nvinfo : EIATTR_INT_WARP_WIDE_INSTR_OFFSETS
	.align		4
        /*0040*/ 	.byte	0x04, 0x31
        /*0042*/ 	.short	(.L_39 - .L_38)


	//   ....[0]....
.L_38:
        /*0044*/ 	.word	0x00003bf0


	//   ....[1]....
        /*0048*/ 	.word	0x00003c20


	//   ....[2]....
        /*004c*/ 	.word	0x00003c40


	//   ....[3]....
        /*0050*/ 	.word	0x00004760


	//   ....[4]....
        /*0054*/ 	.word	0x000047d0


	//   ....[5]....
        /*0058*/ 	.word	0x000048b0


	//   ....[6]....
        /*005c*/ 	.word	0x00004960


	//----- nvinfo : EIATTR_COOP_GROUP_MASK_REGIDS
	.align		4
.L_39:
        /*0060*/ 	.byte	0x04, 0x29
        /*0062*/ 	.short	(.L_41 - .L_40)


	//   ....[0]....
.L_40:
        /*0064*/ 	.word	0xffffffff


	//   ....[1]....
        /*0068*/ 	.word	0xffffffff


	//   ....[2]....
        /*006c*/ 	.word	0xffffffff


	//   ....[3]....
        /*0070*/ 	.word	0xffffffff


	//   ....[4]....
        /*0074*/ 	.word	0xffffffff


	//   ....[5]....
        /*0078*/ 	.word	0xffffffff


	//   ....[6]....
        /*007c*/ 	.word	0xffffffff


	//   ....[7]....
        /*0080*/ 	.word	0xffffffff


	//   ....[8]....
        /*0084*/ 	.word	0xffffffff


	//   ....[9]....
        /*0088*/ 	.word	0xffffffff


	//   ....[10]....
        /*008c*/ 	.word	0xffffffff


	//   ....[11]....
        /*0090*/ 	.word	0xffffffff


	//   ....[12]....
        /*0094*/ 	.word	0xffffffff


	//   ....[13]....
        /*0098*/ 	.word	0xffffffff


	//----- nvinfo : EIATTR_COOP_GROUP_INSTR_OFFSETS
	.align		4
.L_41:
        /*009c*/ 	.byte	0x04, 0x28
        /*009e*/ 	.short	(.L_43 - .L_42)


	//   ....[0]....
.L_42:
        /*00a0*/ 	.word	0x00000080


	//   ....[1]....
        /*00a4*/ 	.word	0x000004f0


	//   ....[2]....
        /*00a8*/ 	.word	0x000006c0


	//   ....[3]....
        /*00ac*/ 	.word	0x00000820


	//   ....[4]....
        /*00b0*/ 	.word	0x00000920


	//   ....[5]....
        /*00b4*/ 	.word	0x00000a90


	//   ....[6]....
        /*00b8*/ 	.word	0x00000c30


	//   ....[7]....
        /*00bc*/ 	.word	0x00000de0


	//   ....[8]....
        /*00c0*/ 	.word	0x00001ff0


	//   ....[9]....
        /*00c4*/ 	.word	0x00002f30


	//   ....[10]....
        /*00c8*/ 	.word	0x00003140


	//   ....[11]....
        /*00cc*/ 	.word	0x00003170


	//   ....[12]....
        /*00d0*/ 	.word	0x00003ad0


	//   ....[13]....
        /*00d4*/ 	.word	0x00003d00


	//----- nvinfo : EIATTR_VRC_CTA_INIT_COUNT
	.align		4
.L_43:
        /*00d8*/ 	.byte	0x02, 0x4a
        /*00da*/ 	.byte	0x80
	.zero		1


	//----- nvinfo : EIATTR_SYSCALL_OFFSETS
	.align		4
        /*00dc*/ 	.byte	0x04, 0x46
        /*00de*/ 	.short	(.L_45 - .L_44)


	//   ....[0]....
.L_44:
        /*00e0*/ 	.word	0x00005560


	//   ....[1]....
        /*00e4*/ 	.word	0x000056a0


	//   ....[2]....
        /*00e8*/ 	.word	0x00005ed0


	//   ....[3]....
        /*00ec*/ 	.word	0x00006c70


	//----- nvinfo : EIATTR_MBARRIER_INSTR_OFFSETS
	.align		4
.L_45:
        /*00f0*/ 	.byte	0x04, 0x39
        /*00f2*/ 	.short	(.L_47 - .L_46)


	//   ....[0]....
.L_46:
        /*00f4*/ 	.word	0x00000610
        /*00f8*/ 	.word	0x000000ff
        /*00fc*/ 	.word	0x00000000
        /*0100*/ 	.short	0x0100
        /*0102*/ 	.byte	0x04
	.zero		1


	//   ....[1]....
        /*0104*/ 	.word	0x00000620
        /*0108*/ 	.word	0x000000ff
        /*010c*/ 	.word	0x00000028
        /*0110*/ 	.short	0x0100
        /*0112*/ 	.byte	0x04
	.zero		1


	//   ....[2]....
        /*0114*/ 	.word	0x00000630
        /*0118*/ 	.word	0x000000ff
        /*011c*/ 	.word	0x00000008
        /*0120*/ 	.short	0x0100
        /*0122*/ 	.byte	0x04
	.zero		1


	//   ....[3]....
        /*0124*/ 	.word	0x00000640
        /*0128*/ 	.word	0x000000ff
        /*012c*/ 	.word	0x00000030
        /*0130*/ 	.short	0x0100
        /*0132*/ 	.byte	0x04
	.zero		1


	//   ....[4]....
        /*0134*/ 	.word	0x00000650
        /*0138*/ 	.word	0x000000ff
        /*013c*/ 	.word	0x00000010
        /*0140*/ 	.short	0x0100
        /*0142*/ 	.byte	0x04
	.zero		1


	//   ....[5]....
        /*0144*/ 	.word	0x00000660
        /*0148*/ 	.word	0x000000ff
        /*014c*/ 	.word	0x00000038
        /*0150*/ 	.short	0x0100
        /*0152*/ 	.byte	0x04
	.zero		1


	//   ....[6]....
        /*0154*/ 	.word	0x00000670
        /*0158*/ 	.word	0x000000ff
        /*015c*/ 	.word	0x00000018
        /*0160*/ 	.short	0x0100
        /*0162*/ 	.byte	0x04
	.zero		1


	//   ....[7]....
        /*0164*/ 	.word	0x00000680
        /*0168*/ 	.word	0x000000ff
        /*016c*/ 	.word	0x00000040
        /*0170*/ 	.short	0x0100
        /*0172*/ 	.byte	0x04
	.zero		1


	//   ....[8]....
        /*0174*/ 	.word	0x00000690
        /*0178*/ 	.word	0x000000ff
        /*017c*/ 	.word	0x00000020
        /*0180*/ 	.short	0x0100
        /*0182*/ 	.byte	0x04
	.zero		1


	//   ....[9]....
        /*0184*/ 	.word	0x000006a0
        /*0188*/ 	.word	0x000000ff
        /*018c*/ 	.word	0x00000048
        /*0190*/ 	.short	0x0100
        /*0192*/ 	.byte	0x04
	.zero		1


	//   ....[10]....
        /*0194*/ 	.word	0x000007d0
        /*0198*/ 	.word	0x000000ff
        /*019c*/ 	.word	0x00000050
        /*01a0*/ 	.short	0x0100
        /*01a2*/ 	.byte	0x04
	.zero		1


	//   ....[11]....
        /*01a4*/ 	.word	0x000007e0
        /*01a8*/ 	.word	0x000000ff
        /*01ac*/ 	.word	0x00000060
        /*01b0*/ 	.short	0x0100
        /*01b2*/ 	.byte	0x04
	.zero		1


	//   ....[12]....
        /*01b4*/ 	.word	0x000007f0
        /*01b8*/ 	.word	0x000000ff
        /*01bc*/ 	.word	0x00000058
        /*01c0*/ 	.short	0x0100
        /*01c2*/ 	.byte	0x04
	.zero		1


	//   ....[13]....
        /*01c4*/ 	.word	0x00000800
        /*01c8*/ 	.word	0x000000ff
        /*01cc*/ 	.word	0x00000068
        /*01d0*/ 	.short	0x0100
        /*01d2*/ 	.byte	0x04
	.zero		1


	//   ....[14]....
        /*01d4*/ 	.word	0x000008f0
        /*01d8*/ 	.word	0x000000ff
        /*01dc*/ 	.word	0x00000070
        /*01e0*/ 	.short	0x0100
        /*01e2*/ 	.byte	0x06
	.zero		1


	//   ....[15]....
        /*01e4*/ 	.word	0x00000900
        /*01e8*/ 	.word	0x000000ff
        /*01ec*/ 	.word	0x00000078
        /*01f0*/ 	.short	0x0100
        /*01f2*/ 	.byte	0x06
	.zero		1


	//   ....[16]....
        /*01f4*/ 	.word	0x00000a40
        /*01f8*/ 	.word	0x000000ff
        /*01fc*/ 	.word	0x00000080
        /*0200*/ 	.short	0x0100
        /*0202*/ 	.byte	0x06
	.zero		1


	//   ....[17]....
        /*0204*/ 	.word	0x00000a50
        /*0208*/ 	.word	0x000000ff
        /*020c*/ 	.word	0x00000090
        /*0210*/ 	.short	0x0100
        /*0212*/ 	.byte	0x06
	.zero		1


	//   ....[18]....
        /*0214*/ 	.word	0x00000a60
        /*0218*/ 	.word	0x000000ff
        /*021c*/ 	.word	0x00000088
        /*0220*/ 	.short	0x0100
        /*0222*/ 	.byte	0x06
	.zero		1


	//   ....[19]....
        /*0224*/ 	.word	0x00000a70
        /*0228*/ 	.word	0x000000ff
        /*022c*/ 	.word	0x00000098
        /*0230*/ 	.short	0x0100
        /*0232*/ 	.byte	0x06
	.zero		1


	//   ....[20]....
        /*0234*/ 	.word	0x00000ba0
        /*0238*/ 	.word	0x000000ff
        /*023c*/ 	.word	0x000000a0
        /*0240*/ 	.short	0x0100
        /*0242*/ 	.byte	0x04
	.zero		1


	//   ....[21]....
        /*0244*/ 	.word	0x00000bb0
        /*0248*/ 	.word	0x000000ff
        /*024c*/ 	.word	0x000000c0
        /*0250*/ 	.short	0x0100
        /*0252*/ 	.byte	0x04
	.zero		1


	//   ....[22]....
        /*0254*/ 	.word	0x00000bc0
        /*0258*/ 	.word	0x000000ff
        /*025c*/ 	.word	0x000000a8
        /*0260*/ 	.short	0x0100
        /*0262*/ 	.byte	0x04
	.zero		1


	//   ....[23]....
        /*0264*/ 	.word	0x00000bd0
        /*0268*/ 	.word	0x000000ff
        /*026c*/ 	.word	0x000000c8
        /*0270*/ 	.short	0x0100
        /*0272*/ 	.byte	0x04
	.zero		1


	//   ....[24]....
        /*0274*/ 	.word	0x00000be0
        /*0278*/ 	.word	0x000000ff
        /*027c*/ 	.word	0x000000b0
        /*0280*/ 	.short	0x0100
        /*0282*/ 	.byte	0x04
	.zero		1


	//   ....[25]....
        /*0284*/ 	.word	0x00000bf0
        /*0288*/ 	.word	0x000000ff
        /*028c*/ 	.word	0x000000d0
        /*0290*/ 	.short	0x0100
        /*0292*/ 	.byte	0x04
	.zero		1


	//   ....[26]....
        /*0294*/ 	.word	0x00000c00
        /*0298*/ 	.word	0x000000ff
        /*029c*/ 	.word	0x000000b8
        /*02a0*/ 	.short	0x0100
        /*02a2*/ 	.byte	0x04
	.zero		1


	//   ....[27]....
        /*02a4*/ 	.word	0x00000c10
        /*02a8*/ 	.word	0x000000ff
        /*02ac*/ 	.word	0x000000d8
        /*02b0*/ 	.short	0x0100
        /*02b2*/ 	.byte	0x04
	.zero		1


	//   ....[28]....
        /*02b4*/ 	.word	0x00000d00
        /*02b8*/ 	.word	0x000000ff
        /*02bc*/ 	.word	0x000000e0
        /*02c0*/ 	.short	0x0100
        /*02c2*/ 	.byte	0x04
	.zero		1


	//   ....[29]....
        /*02c4*/ 	.word	0x00000d10
        /*02c8*/ 	.word	0x000000ff
        /*02cc*/ 	.word	0x000000f0
        /*02d0*/ 	.short	0x0100
        /*02d2*/ 	.byte	0x04
	.zero		1


	//   ....[30]....
        /*02d4*/ 	.word	0x00000d20
        /*02d8*/ 	.word	0x000000ff
        /*02dc*/ 	.word	0x000000e8
        /*02e0*/ 	.short	0x0100
        /*02e2*/ 	.byte	0x04
	.zero		1


	//   ....[31]....
        /*02e4*/ 	.word	0x00000d30
        /*02e8*/ 	.word	0x000000ff
        /*02ec*/ 	.word	0x000000f8
        /*02f0*/ 	.short	0x0100
        /*02f2*/ 	.byte	0x04
	.zero		1


	//   ....[32]....
        /*02f4*/ 	.word	0x00001870
        /*02f8*/ 	.word	0x00000000
        /*02fc*/ 	.word	0x000000f0
        /*0300*/ 	.short	0x010a
        /*0302*/ 	.byte	0xff
	.zero		1


	//   ....[33]....
        /*0304*/ 	.word	0x000018a0
        /*0308*/ 	.word	0x00000000
        /*030c*/ 	.word	0x000000e0
        /*0310*/ 	.short	0x0101
        /*0312*/ 	.byte	0xff
	.zero		1


	//   ....[34]....
        /*0314*/ 	.word	0x00001970
        /*0318*/ 	.word	0x000000ff
        /*031c*/ 	.word	0x00000028
        /*0320*/ 	.short	0x010a
        /*0322*/ 	.byte	0x04
	.zero		1


	//   ....[35]....
        /*0324*/ 	.word	0x000019f0
        /*0328*/ 	.word	0x000000ff
        /*032c*/ 	.word	0x00000028
        /*0330*/ 	.short	0x010a
        /*0332*/ 	.byte	0x21
	.zero		1


	//   ....[36]....
        /*0334*/ 	.word	0x00001b80
        /*0338*/ 	.word	0x000000ff
        /*033c*/ 	.word	0x00000028
        /*0340*/ 	.short	0x010a
        /*0342*/ 	.byte	0x08
	.zero		1


	//   ....[37]....
        /*0344*/ 	.word	0x00001ca0
        /*0348*/ 	.word	0x000000ff
        /*034c*/ 	.word	0x00000078
        /*0350*/ 	.short	0x0101
        /*0352*/ 	.byte	0x06
	.zero		1


	//   ....[38]....
        /*0354*/ 	.word	0x00001cc0
        /*0358*/ 	.word	0x000000ff
        /*035c*/ 	.word	0x00000028
        /*0360*/ 	.short	0x010a
        /*0362*/ 	.byte	0x04
	.zero		1


	//   ....[39]....
        /*0364*/ 	.word	0x00001d40
        /*0368*/ 	.word	0x000000ff
        /*036c*/ 	.word	0x00000028
        /*0370*/ 	.short	0x010a
        /*0372*/ 	.byte	0x11
	.zero		1


	//   ....[40]....
        /*0374*/ 	.word	0x00001ed0
        /*0378*/ 	.word	0x000000ff
        /*037c*/ 	.word	0x00000028
        /*0380*/ 	.short	0x010a
        /*0382*/ 	.byte	0x07
	.zero		1


	//   ....[41]....
        /*0384*/ 	.word	0x00002020
        /*0388*/ 	.word	0x00000003
        /*038c*/ 	.word	0x00000080
        /*0390*/ 	.short	0x010a
        /*0392*/ 	.byte	0xff
	.zero		1


	//   ....[42]....
        /*0394*/ 	.word	0x00002170
        /*0398*/ 	.word	0x00000000
        /*039c*/ 	.word	0x00000000
        /*03a0*/ 	.short	0x0101
        /*03a2*/ 	.byte	0xff
	.zero		1


	//   ....[43]....
        /*03a4*/ 	.word	0x00002720
        /*03a8*/ 	.word	0x000000ff
        /*03ac*/ 	.word	0x00000000
        /*03b0*/ 	.short	0x010a
        /*03b2*/ 	.byte	0x04
	.zero		1


	//   ....[44]....
        /*03b4*/ 	.word	0x000027b0
        /*03b8*/ 	.word	0x000000ff
        /*03bc*/ 	.word	0x00000000
        /*03c0*/ 	.short	0x010a
        /*03c2*/ 	.byte	0x05
	.zero		1


	//   ....[45]....
        /*03c4*/ 	.word	0x00002840
        /*03c8*/ 	.word	0x000000ff
        /*03cc*/ 	.word	0x00000000
        /*03d0*/ 	.short	0x010a
        /*03d2*/ 	.byte	0x05
	.zero		1


	//   ....[46]....
        /*03d4*/ 	.word	0x000028d0
        /*03d8*/ 	.word	0x000000ff
        /*03dc*/ 	.word	0x00000000
        /*03e0*/ 	.short	0x010a
        /*03e2*/ 	.byte	0x05
	.zero		1


	//   ....[47]....
        /*03e4*/ 	.word	0x00002970
        /*03e8*/ 	.word	0x00000000
        /*03ec*/ 	.word	0x00000000
        /*03f0*/ 	.short	0x010a
        /*03f2*/ 	.byte	0xff
	.zero		1


	//   ....[48]....
        /*03f4*/ 	.word	0x00002a90
        /*03f8*/ 	.word	0x00000002
        /*03fc*/ 	.word	0x000000e0
        /*0400*/ 	.short	0x010a
        /*0402*/ 	.byte	0xff
	.zero		1


	//   ....[49]....
        /*0404*/ 	.word	0x00002b00
        /*0408*/ 	.word	0x00000002
        /*040c*/ 	.word	0x00000000
        /*0410*/ 	.short	0x0101
        /*0412*/ 	.byte	0xff
	.zero		1


	//   ....[50]....
        /*0414*/ 	.word	0x00002b20
        /*0418*/ 	.word	0x000000ff
        /*041c*/ 	.word	0x00000090
        /*0420*/ 	.short	0x010a
        /*0422*/ 	.byte	0x04
	.zero		1


	//   ....[51]....
        /*0424*/ 	.word	0x00002c40
        /*0428*/ 	.word	0x00000002
        /*042c*/ 	.word	0x00000080
        /*0430*/ 	.short	0x010a
        /*0432*/ 	.byte	0xff
	.zero		1


	//   ....[52]....
        /*0434*/ 	.word	0x00002d40
        /*0438*/ 	.word	0x00000002
        /*043c*/ 	.word	0x00000000
        /*0440*/ 	.short	0x0101
        /*0442*/ 	.byte	0xff
	.zero		1


	//   ....[53]....
        /*0444*/ 	.word	0x00002dd0
        /*0448*/ 	.word	0x000000ff
        /*044c*/ 	.word	0x00000090
        /*0450*/ 	.short	0x0106
        /*0452*/ 	.byte	0x04
	.zero		1


	//   ....[54]....
        /*0454*/ 	.word	0x00002df0
        /*0458*/ 	.word	0x000000ff
        /*045c*/ 	.word	0x00000090
        /*0460*/ 	.short	0x010a
        /*0462*/ 	.byte	0x04
	.zero		1


	//   ....[55]....
        /*0464*/ 	.word	0x00002e80
        /*0468*/ 	.word	0x000000ff
        /*046c*/ 	.word	0x00000090
        /*0470*/ 	.short	0x0106
        /*0472*/ 	.byte	0x07
	.zero		1


	//   ....[56]....
        /*0474*/ 	.word	0x00002ec0
        /*0478*/ 	.word	0x00000000
        /*047c*/ 	.word	0x00000090
        /*0480*/ 	.short	0x010a
        /*0482*/ 	.byte	0xff
	.zero		1


	//   ....[57]....
        /*0484*/ 	.word	0x000033b0
        /*0488*/ 	.word	0x00000000
        /*048c*/ 	.word	0x00000080
        /*0490*/ 	.short	0x010a
        /*0492*/ 	.byte	0xff
	.zero		1


	//   ....[58]....
        /*0494*/ 	.word	0x000034b0
        /*0498*/ 	.word	0x00000003
        /*049c*/ 	.word	0x00000000
        /*04a0*/ 	.short	0x0101
        /*04a2*/ 	.byte	0xff
	.zero		1


	//   ....[59]....
        /*04a4*/ 	.word	0x000034c0
        /*04a8*/ 	.word	0x000000ff
        /*04ac*/ 	.word	0x00000000
        /*04b0*/ 	.short	0x010a
        /*04b2*/ 	.byte	0x04
	.zero		1


	//   ....[60]....
        /*04b4*/ 	.word	0x000034e0
        /*04b8*/ 	.word	0x000000ff
        /*04bc*/ 	.word	0x000000c0
        /*04c0*/ 	.short	0x010a
        /*04c2*/ 	.byte	0x13
	.zero		1


	//   ....[61]....
        /*04c4*/ 	.word	0x00003620
        /*04c8*/ 	.word	0x000000ff
        /*04cc*/ 	.word	0x00000000
        /*04d0*/ 	.short	0x010a
        /*04d2*/ 	.byte	0x06
	.zero		1


	//   ....[62]....
        /*04d4*/ 	.word	0x00003720
        /*04d8*/ 	.word	0x000000ff
        /*04dc*/ 	.word	0x00000000
        /*04e0*/ 	.short	0x010a
        /*04e2*/ 	.byte	0x04
	.zero		1


	//   ....[63]....
        /*04e4*/ 	.word	0x00003900
        /*04e8*/ 	.word	0x000000ff
        /*04ec*/ 	.word	0x00000000
        /*04f0*/ 	.short	0x010a
        /*04f2*/ 	.byte	0x04
	.zero		1


	//   ....[64]....
        /*04f4*/ 	.word	0x00003990
        /*04f8*/ 	.word	0x000000ff
        /*04fc*/ 	.word	0x00000000
        /*0500*/ 	.short	0x010a
        /*0502*/ 	.byte	0x05
	.zero		1


	//   ....[65]....
        /*0504*/ 	.word	0x00003a20
        /*0508*/ 	.word	0x000000ff
        /*050c*/ 	.word	0x00000000
        /*0510*/ 	.short	0x010a
        /*0512*/ 	.byte	0x05
	.zero		1


	//   ....[66]....
        /*0514*/ 	.word	0x00003ab0
        /*0518*/ 	.word	0x000000ff
        /*051c*/ 	.word	0x00000000
        /*0520*/ 	.short	0x010a
        /*0522*/ 	.byte	0x04
	.zero		1


	//   ....[67]....
        /*0524*/ 	.word	0x00003f60
        /*0528*/ 	.word	0x0000000c
        /*052c*/ 	.word	0x00000080
        /*0530*/ 	.short	0x010a
        /*0532*/ 	.byte	0xff
	.zero		1


	//   ....[68]....
        /*0534*/ 	.word	0x000040d0
        /*0538*/ 	.word	0x00000000
        /*053c*/ 	.word	0x00000000
        /*0540*/ 	.short	0x0101
        /*0542*/ 	.byte	0xff
	.zero		1


	//   ....[69]....
        /*0544*/ 	.word	0x00004560
        /*0548*/ 	.word	0x000000ff
        /*054c*/ 	.word	0x00000078
        /*0550*/ 	.short	0x010a
        /*0552*/ 	.byte	0x15
	.zero		1


	//   ....[70]....
        /*0554*/ 	.word	0x000046e0
        /*0558*/ 	.word	0x000000ff
        /*055c*/ 	.word	0x00000060
        /*0560*/ 	.short	0x010a
        /*0562*/ 	.byte	0x15
	.zero		1


	//   ....[71]....
        /*0564*/ 	.word	0x00004860
        /*0568*/ 	.word	0x000000ff
        /*056c*/ 	.word	0x00000050
        /*0570*/ 	.short	0x010b
        /*0572*/ 	.byte	0x15
	.zero		1


	//   ....[72]....
        /*0574*/ 	.word	0x00004870
        /*0578*/ 	.word	0x000000ff
        /*057c*/ 	.word	0x00000000
        /*0580*/ 	.short	0x0101
        /*0582*/ 	.byte	0x06
	.zero		1


	//   ....[73]....
        /*0584*/ 	.word	0x00004880
        /*0588*/ 	.word	0x000000ff
        /*058c*/ 	.word	0x00000068
        /*0590*/ 	.short	0x010a
        /*0592*/ 	.byte	0x15
	.zero		1


	//   ....[74]....
        /*0594*/ 	.word	0x00004a70
        /*0598*/ 	.word	0x000000ff
        /*059c*/ 	.word	0x00000058
        /*05a0*/ 	.short	0x010b
        /*05a2*/ 	.byte	0x15
	.zero		1


	//   ....[75]....
        /*05a4*/ 	.word	0x00004a80
        /*05a8*/ 	.word	0x000000ff
        /*05ac*/ 	.word	0x00000000
        /*05b0*/ 	.short	0x0101
        /*05b2*/ 	.byte	0x21
	.zero		1


	//   ....[76]....
        /*05b4*/ 	.word	0x00004ab0
        /*05b8*/ 	.word	0x000000ff
        /*05bc*/ 	.word	0x00000060
        /*05c0*/ 	.short	0x010a
        /*05c2*/ 	.byte	0x15
	.zero		1


	//   ....[77]....
        /*05c4*/ 	.word	0x00004af0
        /*05c8*/ 	.word	0x00000000
        /*05cc*/ 	.word	0x00000068
        /*05d0*/ 	.short	0x010a
        /*05d2*/ 	.byte	0xff
	.zero		1


	//   ....[78]....
        /*05d4*/ 	.word	0x00004e00
        /*05d8*/ 	.word	0x00000003
        /*05dc*/ 	.word	0x00000080
        /*05e0*/ 	.short	0x010a
        /*05e2*/ 	.byte	0xff
	.zero		1


	//   ....[79]....
        /*05e4*/ 	.word	0x00004f80
        /*05e8*/ 	.word	0x00000000
        /*05ec*/ 	.word	0x00000000
        /*05f0*/ 	.short	0x0101
        /*05f2*/ 	.byte	0xff
	.zero		1


	//   ....[80]....
        /*05f4*/ 	.word	0x00005a90
        /*05f8*/ 	.word	0x00000003
        /*05fc*/ 	.word	0x00000050
        /*0600*/ 	.short	0x010a
        /*0602*/ 	.byte	0xff
	.zero		1


	//   ....[81]....
        /*0604*/ 	.word	0x00005ad0
        /*0608*/ 	.word	0x0000002b
        /*060c*/ 	.word	0x000000a0
        /*0610*/ 	.short	0x010a
        /*0612*/ 	.byte	0xff
	.zero		1


	//   ....[82]....
        /*0614*/ 	.word	0x00005c10
        /*0618*/ 	.word	0x00000003
        /*061c*/ 	.word	0x00000050
        /*0620*/ 	.short	0x010a
        /*0622*/ 	.byte	0xff
	.zero		1


	//   ....[83]....
        /*0624*/ 	.word	0x00005d30
        /*0628*/ 	.word	0x00000000
        /*062c*/ 	.word	0x00000000
        /*0630*/ 	.short	0x0101
        /*0632*/ 	.byte	0xff
	.zero		1


	//   ....[84]....
        /*0634*/ 	.word	0x00005db0
        /*0638*/ 	.word	0x0000002b
        /*063c*/ 	.word	0x000000a0
        /*0640*/ 	.short	0x010a
        /*0642*/ 	.byte	0xff
	.zero		1


	//   ....[85]....
        /*0644*/ 	.word	0x00006920
        /*0648*/ 	.word	0x00000003
        /*064c*/ 	.word	0x00000050
        /*0650*/ 	.short	0x010a
        /*0652*/ 	.byte	0xff
	.zero		1


	//   ....[86]....
        /*0654*/ 	.word	0x000069d0
        /*0658*/ 	.word	0x00000003
        /*065c*/ 	.word	0x00000050
        /*0660*/ 	.short	0x010a
        /*0662*/ 	.byte	0xff
	.zero		1


	//   ....[87]....
        /*0664*/ 	.word	0x00006af0
        /*0668*/ 	.word	0x00000000
        /*066c*/ 	.word	0x00000000
        /*0670*/ 	.short	0x0101
        /*0672*/ 	.byte	0xff
	.zero		1


	//   ....[88]....
        /*0674*/ 	.word	0x00006f00
        /*0678*/ 	.word	0x000000ff
        /*067c*/ 	.word	0x00000000
        /*0680*/ 	.short	0x0101
        /*0682*/ 	.byte	0x04
	.zero		1


	//   ....[89]....
        /*0684*/ 	.word	0x00007800
        /*0688*/ 	.word	0x00000000
        /*068c*/ 	.word	0x000000f0
        /*0690*/ 	.short	0x010a
        /*0692*/ 	.byte	0xff
	.zero		1


	//   ....[90]....
        /*0694*/ 	.word	0x00007860
        /*0698*/ 	.word	0x00000000
        /*069c*/ 	.word	0x00000028
        /*06a0*/ 	.short	0x010a
        /*06a2*/ 	.byte	0xff
	.zero		1


	//   ....[91]....
        /*06a4*/ 	.word	0x000078c0
        /*06a8*/ 	.word	0x00000000
        /*06ac*/ 	.word	0x00000028
        /*06b0*/ 	.short	0x010a
        /*06b2*/ 	.byte	0xff
	.zero		1


	//   ....[92]....
        /*06b4*/ 	.word	0x00007910
        /*06b8*/ 	.word	0x00000003
        /*06bc*/ 	.word	0x00000080
        /*06c0*/ 	.short	0x010a
        /*06c2*/ 	.byte	0xff
	.zero		1


	//   ....[93]....
        /*06c4*/ 	.word	0x00007970
        /*06c8*/ 	.word	0x00000000
        /*06cc*/ 	.word	0x00000000
        /*06d0*/ 	.short	0x010a
        /*06d2*/ 	.byte	0xff
	.zero		1


	//   ....[94]....
        /*06d4*/ 	.word	0x000079d0
        /*06d8*/ 	.word	0x00000000
        /*06dc*/ 	.word	0x00000000
        /*06e0*/ 	.short	0x010a
        /*06e2*/ 	.byte	0xff
	.zero		1


	//   ....[95]....
        /*06e4*/ 	.word	0x00007a30
        /*06e8*/ 	.word	0x00000000
        /*06ec*/ 	.word	0x00000000
        /*06f0*/ 	.short	0x010a
        /*06f2*/ 	.byte	0xff
	.zero		1


	//   ....[96]....
        /*06f4*/ 	.word	0x00007a90
        /*06f8*/ 	.word	0x00000000
        /*06fc*/ 	.word	0x00000000
        /*0700*/ 	.short	0x010a
        /*0702*/ 	.byte	0xff
	.zero		1


	//   ....[97]....
        /*0704*/ 	.word	0x00007ae0
        /*0708*/ 	.word	0x00000002
        /*070c*/ 	.word	0x000000e0
        /*0710*/ 	.short	0x010a
        /*0712*/ 	.byte	0xff
	.zero		1


	//   ....[98]....
        /*0714*/ 	.word	0x00007b40
        /*0718*/ 	.word	0x00000002
        /*071c*/ 	.word	0x00000090
        /*0720*/ 	.short	0x010a
        /*0722*/ 	.byte	0xff
	.zero		1


	//   ....[99]....
        /*0724*/ 	.word	0x00007b90
        /*0728*/ 	.word	0x00000002
        /*072c*/ 	.word	0x00000080
        /*0730*/ 	.short	0x010a
        /*0732*/ 	.byte	0xff
	.zero		1


	//   ....[100]....
        /*0734*/ 	.word	0x00007bf0
        /*0738*/ 	.word	0x00000000
        /*073c*/ 	.word	0x00000090
        /*0740*/ 	.short	0x010a
        /*0742*/ 	.byte	0xff
	.zero		1


	//   ....[101]....
        /*0744*/ 	.word	0x00007c40
        /*0748*/ 	.word	0x00000000
        /*074c*/ 	.word	0x00000080
        /*0750*/ 	.short	0x010a
        /*0752*/ 	.byte	0xff
	.zero		1


	//   ....[102]....
        /*0754*/ 	.word	0x00007ca0
        /*0758*/ 	.word	0x00000002
        /*075c*/ 	.word	0x000000c0
        /*0760*/ 	.short	0x010a
        /*0762*/ 	.byte	0xff
	.zero		1


	//   ....[103]....
        /*0764*/ 	.word	0x00007d00
        /*0768*/ 	.word	0x00000000
        /*076c*/ 	.word	0x00000000
        /*0770*/ 	.short	0x010a
        /*0772*/ 	.byte	0xff
	.zero		1


	//   ....[104]....
        /*0774*/ 	.word	0x00007d60
        /*0778*/ 	.word	0x00000000
        /*077c*/ 	.word	0x00000000
        /*0780*/ 	.short	0x010a
        /*0782*/ 	.byte	0xff
	.zero		1


	//   ....[105]....
        /*0784*/ 	.word	0x00007dc0
        /*0788*/ 	.word	0x00000000
        /*078c*/ 	.word	0x00000000
        /*0790*/ 	.short	0x010a
        /*0792*/ 	.byte	0xff
	.zero		1


	//   ....[106]....
        /*0794*/ 	.word	0x00007e20
        /*0798*/ 	.word	0x00000000
        /*079c*/ 	.word	0x00000000
        /*07a0*/ 	.short	0x010a
        /*07a2*/ 	.byte	0xff
	.zero		1


	//   ....[107]....
        /*07a4*/ 	.word	0x00007e80
        /*07a8*/ 	.word	0x00000000
        /*07ac*/ 	.word	0x00000000
        /*07b0*/ 	.short	0x010a
        /*07b2*/ 	.byte	0xff
	.zero		1


	//   ....[108]....
        /*07b4*/ 	.word	0x00007ed0
        /*07b8*/ 	.word	0x0000000c
        /*07bc*/ 	.word	0x00000080
        /*07c0*/ 	.short	0x010a
        /*07c2*/ 	.byte	0xff
	.zero		1


	//   ....[109]....
        /*07c4*/ 	.word	0x00007f30
        /*07c8*/ 	.word	0x00000000
        /*07cc*/ 	.word	0x00000078
        /*07d0*/ 	.short	0x010a
        /*07d2*/ 	.byte	0xff
	.zero		1


	//   ....[110]....
        /*07d4*/ 	.word	0x00007f90
        /*07d8*/ 	.word	0x00000000
        /*07dc*/ 	.word	0x00000060
        /*07e0*/ 	.short	0x010a
        /*07e2*/ 	.byte	0xff
	.zero		1


	//   ....[111]....
        /*07e4*/ 	.word	0x00007ff0
        /*07e8*/ 	.word	0x00000000
        /*07ec*/ 	.word	0x00000068
        /*07f0*/ 	.short	0x010a
        /*07f2*/ 	.byte	0xff
	.zero		1


	//   ....[112]....
        /*07f4*/ 	.word	0x00008050
        /*07f8*/ 	.word	0x00000000
        /*07fc*/ 	.word	0x00000060
        /*0800*/ 	.short	0x010a
        /*0802*/ 	.byte	0xff
	.zero		1


	//   ....[113]....
        /*0804*/ 	.word	0x000080a0
        /*0808*/ 	.word	0x00000003
        /*080c*/ 	.word	0x00000080
        /*0810*/ 	.short	0x010a
        /*0812*/ 	.byte	0xff
	.zero		1


	//   ....[114]....
        /*0814*/ 	.word	0x000080f0
        /*0818*/ 	.word	0x00000003
        /*081c*/ 	.word	0x00000050
        /*0820*/ 	.short	0x010a
        /*0822*/ 	.byte	0xff
	.zero		1


	//   ....[115]....
        /*0824*/ 	.word	0x00008140
        /*0828*/ 	.word	0x0000002b
        /*082c*/ 	.word	0x000000a0
        /*0830*/ 	.short	0x010a
        /*0832*/ 	.byte	0xff
	.zero		1


	//   ....[116]....
        /*0834*/ 	.word	0x00008190
        /*0838*/ 	.word	0x00000003
        /*083c*/ 	.word	0x00000050
        /*0840*/ 	.short	0x010a
        /*0842*/ 	.byte	0xff
	.zero		1


	//----- nvinfo : EIATTR_NUM_MBARRIERS
	.align		4
.L_47:
        /*0844*/ 	.byte	0x03, 0x38
        /*0846*/ 	.short	0x0020


	//----- nvinfo : EIATTR_EXIT_INSTR_OFFSETS
	.align		4
        /*0848*/ 	.byte	0x04, 0x1c
        /*084a*/ 	.short	(.L_49 - .L_48)


	//   ....[0]....
.L_48:
        /*084c*/ 	.word	0x000029a0


	//   ....[1]....
        /*0850*/ 	.word	0x00002e90


	//   ....[2]....
        /*0854*/ 	.word	0x00002ef0


	//   ....[3]....
        /*0858*/ 	.word	0x00003d10


	//   ....[4]....
        /*085c*/ 	.word	0x00004b20


	//   ....[5]....
        /*0860*/ 	.word	0x00004b60


	//   ....[6]....
        /*0864*/ 	.word	0x000077f0


	//----- nvinfo : EIATTR_MAX_THREADS
	.align		4
.L_49:
        /*0868*/ 	.byte	0x04, 0x05
        /*086a*/ 	.short	(.L_51 - .L_50)
.L_50:
        /*086c*/ 	.word	0x00000100
        /*0870*/ 	.word	0x00000001
        /*0874*/ 	.word	0x00000001


	//----- nvinfo : EIATTR_CRS_STACK_SIZE
	.align		4
.L_51:
        /*0878*/ 	.byte	0x04, 0x1e
        /*087a*/ 	.short	(.L_53 - .L_52)
.L_52:
        /*087c*/ 	.word	0x00000000


	//----- nvinfo : EIATTR_CBANK_PARAM_SIZE
	.align		4
.L_53:
        /*0880*/ 	.byte	0x03, 0x19
        /*0882*/ 	.short	0x0800


	//----- nvinfo : EIATTR_PARAM_CBANK
	.align		4
        /*0884*/ 	.byte	0x04, 0x0a
        /*0886*/ 	.short	(.L_55 - .L_54)
	.align		4
.L_54:
        /*0888*/ 	.word	index@(.nv.constant0._ZN7cutlass13device_kernelINS_4gemm6kernel13GemmUniversalIN4cute5tupleIJiiiiEEENS1_10collective13CollectiveMmaINS1_35MainloopSm100TmaUmmaWarpSpecializedILi5ELi2ELi4ENS5_IJNS4_1CILi1EEENSA_ILi2EEESB_EEEEENS5_IJNSA_ILi64EEENSA_ILi128EEENSA_ILi32EEEEEEaNS5_IJlSB_lEEEaSJ_NS4_8TiledMMAINS4_8MMA_AtomIJNS4_15SM100_MMA_S8_SSIaaiLi64ELi128ELNS4_4UMMA5MajorE0ELSO_0ELNSN_8SaturateE0EEEEEENS4_6LayoutINS5_IJSB_SB_SB_EEENS5_IJNSA_ILi0EEESU_SU_EEEEENS5_IJNS4_10UnderscoreESX_SX_EEEEENS4_23SM90_TMA_LOAD_MULTICASTENS4_14ComposedLayoutINS4_7SwizzleILi1ELi4ELi3EEENS4_18smem_ptr_flag_bitsILi8EEENSS_INS5_IJNSA_ILi8EEESH_EEENS5_IJSH_SB_EEEEEEEvNS4_8identityENS4_13SM90_TMA_LOADES1A_vS1B_EENS_8epilogue10collective18CollectiveEpilogueINS1E_23Sm100TmaWarpSpecializedILi2ELi2ELi32ELb0ELb0EEEJSI_NS5_IJNSS_ISF_SB_EES1J_EEEaSJ_aSJ_NS1E_6fusion15FusionCallbacksIS1I_NS1L_17LinearCombinationIaiaiLNS_15FloatRoundStyleE2EEESI_S1K_JEEENS4_5SM1004TMEM4LOAD26SM100_TMEM_LOAD_16dp32b32xES1C_NS11_INS12_ILi2ELi4ELi3EEES15_NSS_INS5_IJS16_SF_EEENS5_IJSF_SB_EEEEEEENS4_39AutoVectorizingCopyWithAssumedAlignmentILi128EEENS4_14SM90_TMA_STOREES1Z_S21_S21_EEEvvEEEEvNT_6ParamsE)
        /*088c*/ 	.short	0x0380
        /*088e*/ 	.short	0x0800


	//----- nvinfo : EIATTR_SW_WAR
	.align		4
.L_55:
        /*0890*/ 	.byte	0x04, 0x36
        /*0892*/ 	.short	(.L_57 - .L_56)
.L_56:
        /*0894*/ 	.word	0x00000008
.L_57:


//--------------------- .nv.callgraph             --------------------------
	.section	.nv.callgraph,"",@"SHT_CUDA_CALLGRAPH"
	.align	4
	.sectionentsize	8
	.align		4
        /*0000*/ 	.word	0x00000000
	.align		4
        /*0004*/ 	.word	0xffffffff
	.align		4
        /*0008*/ 	.word	index@(_ZN7cutlass13device_kernelINS_4gemm6kernel13GemmUniversalIN4cute5tupleIJiiiiEEENS1_10collective13CollectiveMmaINS1_35MainloopSm100TmaUmmaWarpSpecializedILi5ELi2ELi4ENS5_IJNS4_1CILi1EEENSA_ILi2EEESB_EEEEENS5_IJNSA_ILi64EEENSA_ILi128EEENSA_ILi32EEEEEEaNS5_IJlSB_lEEEaSJ_NS4_8TiledMMAINS4_8MMA_AtomIJNS4_15SM100_MMA_S8_SSIaaiLi64ELi128ELNS4_4UMMA5MajorE0ELSO_0ELNSN_8SaturateE0EEEEEENS4_6LayoutINS5_IJSB_SB_SB_EEENS5_IJNSA_ILi0EEESU_SU_EEEEENS5_IJNS4_10UnderscoreESX_SX_EEEEENS4_23SM90_TMA_LOAD_MULTICASTENS4_14ComposedLayoutINS4_7SwizzleILi1ELi4ELi3EEENS4_18smem_ptr_flag_bitsILi8EEENSS_INS5_IJNSA_ILi8EEESH_EEENS5_IJSH_SB_EEEEEEEvNS4_8identityENS4_13SM90_TMA_LOADES1A_vS1B_EENS_8epilogue10collective18CollectiveEpilogueINS1E_23Sm100TmaWarpSpecializedILi2ELi2ELi32ELb0ELb0EEEJSI_NS5_IJNSS_ISF_SB_EES1J_EEEaSJ_aSJ_NS1E_6fusion15FusionCallbacksIS1I_NS1L_17LinearCombinationIaiaiLNS_15FloatRoundStyleE2EEESI_S1K_JEEENS4_5SM1004TMEM4LOAD26SM100_TMEM_LOAD_16dp32b32xES1C_NS11_INS12_ILi2ELi4ELi3EEES15_NSS_INS5_IJS16_SF_EEENS5_IJSF_SB_EEEEEEENS4_39AutoVectorizingCopyWithAssumedAlignmentILi128EEENS4_14SM90_TMA_STOREES1Z_S21_S21_EEEvvEEEEvNT_6ParamsE)
	.align		4
        /*000c*/ 	.word	index@(__assertfail)
	.align		4
        /*0010*/ 	.word	0x00000000
	.align		4
        /*0014*/ 	.word	0xfffffffe
	.align		4
        /*0018*/ 	.word	0x00000000
	.align		4
        /*001c*/ 	.word	0xfffffffd
	.align		4
        /*0020*/ 	.word	0x00000000
	.align		4
        /*0024*/ 	.word	0xfffffffc


//--------------------- .nv.constant4             --------------------------
	.section	.nv.constant4,"a",@progbits
	.align	8
	.align		8
.nv.constant4:
        /*0000*/ 	.dword	__assertfail
	.align		8
        /*0008*/ 	.dword	__unnamed_1
	.align		8
        /*0010*/ 	.dword	__unnamed_2
	.align		8
        /*0018*/ 	.dword	_ZN39_INTERNAL_ffd4b2db_4_k_cu_63de592d_98934cuda3std3__45__cpo5beginE
	.align		8
        /*0020*/ 	.dword	_ZN39_INTERNAL_ffd4b2db_4_k_cu_63de592d_98934cuda3std3__45__cpo3endE
	.align		8
        /*0028*/ 	.dword	_ZN39_INTERNAL_ffd4b2db_4_k_cu_63de592d_98934cuda3std3__45__cpo6cbeginE
	.align		8
        /*0030*/ 	.dword	_ZN39_INTERNAL_ffd4b2db_4_k_cu_63de592d_98934cuda3std3__45__cpo4cendE
	.align		8
        /*0038*/ 	.dword	_ZN39_INTERNAL_ffd4b2db_4_k_cu_63de592d_98934cuda3std3__441_GLOBAL__N__ffd4b2db_4_k_cu_63de592d_98936ignoreE
	.align		8
        /*0040*/ 	.dword	_ZN39_INTERNAL_ffd4b2db_4_k_cu_63de592d_98934cuda3std3__419piecewise_constructE
	.align		8
        /*0048*/ 	.dword	_ZN39_INTERNAL_ffd4b2db_4_k_cu_63de592d_98934cuda3std3__48in_placeE
	.align		8
        /*0050*/ 	.dword	_ZN39_INTERNAL_ffd4b2db_4_k_cu_63de592d_98934cuda3std6ranges3__45__cpo4swapE
	.align		8
        /*0058*/ 	.dword	_ZN39_INTERNAL_ffd4b2db_4_k_cu_63de592d_98934cuda3std6ranges3__45__cpo9iter_moveE
	.align		8
        /*0060*/ 	.dword	_ZN39_INTERNAL_ffd4b2db_4_k_cu_63de592d_98934cute7productE
	.align		8
        /*0068*/ 	.dword	_ZN39_INTERNAL_ffd4b2db_4_k_cu_63de592d_98934cute1_E
	.align		8
        /*0070*/ 	.dword	$str$25
	.align		8
        /*0078*/ 	.dword	$str$26
	.align		8
        /*0080*/ 	.dword	$str$27
	.align		8
        /*0088*/ 	.dword	$str$28


//--------------------- .text._ZN7cutlass13device_kernelINS_4gemm6kernel13GemmUniversalIN4cute5tupleIJiiiiEEENS1_10collective13CollectiveMmaINS1_35MainloopSm100TmaUmmaWarpSpecializedILi5ELi2ELi4ENS5_IJNS4_1CILi1EEENSA_ILi2EEESB_EEEEENS5_IJNSA_ILi64EEENSA_ILi128EEENSA_ILi32EEEEEEaNS5_IJlSB_lEEEaSJ_NS4_8TiledMMAINS4_8MMA_AtomIJNS4_15SM100_MMA_S8_SSIaaiLi64ELi128ELNS4_4UMMA5MajorE0ELSO_0ELNSN_8SaturateE0EEEEEENS4_6LayoutINS5_IJSB_SB_SB_EEENS5_IJNSA_ILi0EEESU_SU_EEEEENS5_IJNS4_10UnderscoreESX_SX_EEEEENS4_23SM90_TMA_LOAD_MULTICASTENS4_14ComposedLayoutINS4_7SwizzleILi1ELi4ELi3EEENS4_18smem_ptr_flag_bitsILi8EEENSS_INS5_IJNSA_ILi8EEESH_EEENS5_IJSH_SB_EEEEEEEvNS4_8identityENS4_13SM90_TMA_LOADES1A_vS1B_EENS_8epilogue10collective18CollectiveEpilogueINS1E_23Sm100TmaWarpSpecializedILi2ELi2ELi32ELb0ELb0EEEJSI_NS5_IJNSS_ISF_SB_EES1J_EEEaSJ_aSJ_NS1E_6fusion15FusionCallbacksIS1I_NS1L_17LinearCombinationIaiaiLNS_15FloatRoundStyleE2EEESI_S1K_JEEENS4_5SM1004TMEM4LOAD26SM100_TMEM_LOAD_16dp32b32xES1C_NS11_INS12_ILi2ELi4ELi3EEES15_NSS_INS5_IJS16_SF_EEENS5_IJSF_SB_EEEEEEENS4_39AutoVectorizingCopyWithAssumedAlignmentILi128EEENS4_14SM90_TMA_STOREES1Z_S21_S21_EEEvvEEEEvNT_6ParamsE --------------------------
	.section	.text._ZN7cutlass13device_kernelINS_4gemm6kernel13GemmUniversalIN4cute5tupleIJiiiiEEENS1_10collective13CollectiveMmaINS1_35MainloopSm100TmaUmmaWarpSpecializedILi5ELi2ELi4ENS5_IJNS4_1CILi1EEENSA_ILi2EEESB_EEEEENS5_IJNSA_ILi64EEENSA_ILi128EEENSA_ILi32EEEEEEaNS5_IJlSB_lEEEaSJ_NS4_8TiledMMAINS4_8MMA_AtomIJNS4_15SM100_MMA_S8_SSIaaiLi64ELi128ELNS4_4UMMA5MajorE0ELSO_0ELNSN_8SaturateE0EEEEEENS4_6LayoutINS5_IJSB_SB_SB_EEENS5_IJNSA_ILi0EEESU_SU_EEEEENS5_IJNS4_10UnderscoreESX_SX_EEEEENS4_23SM90_TMA_LOAD_MULTICASTENS4_14ComposedLayoutINS4_7SwizzleILi1ELi4ELi3EEENS4_18smem_ptr_flag_bitsILi8EEENSS_INS5_IJNSA_ILi8EEESH_EEENS5_IJSH_SB_EEEEEEEvNS4_8identityENS4_13SM90_TMA_LOADES1A_vS1B_EENS_8epilogue10collective18CollectiveEpilogueINS1E_23Sm100TmaWarpSpecializedILi2ELi2ELi32ELb0ELb0EEEJSI_NS5_IJNSS_ISF_SB_EES1J_EEEaSJ_aSJ_NS1E_6fusion15FusionCallbacksIS1I_NS1L_17LinearCombinationIaiaiLNS_15FloatRoundStyleE2EEESI_S1K_JEEENS4_5SM1004TMEM4LOAD26SM100_TMEM_LOAD_16dp32b32xES1C_NS11_INS12_ILi2ELi4ELi3EEES15_NSS_INS5_IJS16_SF_EEENS5_IJSF_SB_EEEEEEENS4_39AutoVectorizingCopyWithAssumedAlignmentILi128EEENS4_14SM90_TMA_STOREES1Z_S21_S21_EEEvvEEEEvNT_6ParamsE,"ax",@progbits
	.align	128
.text._ZN7cutlass13device_kernelINS_4gemm6kernel13GemmUniversalIN4cute5tupleIJiiiiEEENS1_10collective13CollectiveMmaINS1_35MainloopSm100TmaUmmaWarpSpecializedILi5ELi2ELi4ENS5_IJNS4_1CILi1EEENSA_ILi2EEESB_EEEEENS5_IJNSA_ILi64EEENSA_ILi128EEENSA_ILi32EEEEEEaNS5_IJlSB_lEEEaSJ_NS4_8TiledMMAINS4_8MMA_AtomIJNS4_15SM100_MMA_S8_SSIaaiLi64ELi128ELNS4_4UMMA5MajorE0ELSO_0ELNSN_8SaturateE0EEEEEENS4_6LayoutINS5_IJSB_SB_SB_EEENS5_IJNSA_ILi0EEESU_SU_EEEEENS5_IJNS4_10UnderscoreESX_SX_EEEEENS4_23SM90_TMA_LOAD_MULTICASTENS4_14ComposedLayoutINS4_7SwizzleILi1ELi4ELi3EEENS4_18smem_ptr_flag_bitsILi8EEENSS_INS5_IJNSA_ILi8EEESH_EEENS5_IJSH_SB_EEEEEEEvNS4_8identityENS4_13SM90_TMA_LOADES1A_vS1B_EENS_8epilogue10collective18CollectiveEpilogueINS1E_23Sm100TmaWarpSpecializedILi2ELi2ELi32ELb0ELb0EEEJSI_NS5_IJNSS_ISF_SB_EES1J_EEEaSJ_aSJ_NS1E_6fusion15FusionCallbacksIS1I_NS1L_17LinearCombinationIaiaiLNS_15FloatRoundStyleE2EEESI_S1K_JEEENS4_5SM1004TMEM4LOAD26SM100_TMEM_LOAD_16dp32b32xES1C_NS11_INS12_ILi2ELi4ELi3EEES15_NSS_INS5_IJS16_SF_EEENS5_IJSF_SB_EEEEEEENS4_39AutoVectorizingCopyWithAssumedAlignmentILi128EEENS4_14SM90_TMA_STOREES1Z_S21_S21_EEEvvEEEEvNT_6ParamsE:
        .type           _ZN7cutlass13device_kernelINS_4gemm6kernel13GemmUniversalIN4cute5tupleIJiiiiEEENS1_10collective13CollectiveMmaINS1_35MainloopSm100TmaUmmaWarpSpecializedILi5ELi2ELi4ENS5_IJNS4_1CILi1EEENSA_ILi2EEESB_EEEEENS5_IJNSA_ILi64EEENSA_ILi128EEENSA_ILi32EEEEEEaNS5_IJlSB_lEEEaSJ_NS4_8TiledMMAINS4_8MMA_AtomIJNS4_15SM100_MMA_S8_SSIaaiLi64ELi128ELNS4_4UMMA5MajorE0ELSO_0ELNSN_8SaturateE0EEEEEENS4_6LayoutINS5_IJSB_SB_SB_EEENS5_IJNSA_ILi0EEESU_SU_EEEEENS5_IJNS4_10UnderscoreESX_SX_EEEEENS4_23SM90_TMA_LOAD_MULTICASTENS4_14ComposedLayoutINS4_7SwizzleILi1ELi4ELi3EEENS4_18smem_ptr_flag_bitsILi8EEENSS_INS5_IJNSA_ILi8EEESH_EEENS5_IJSH_SB_EEEEEEEvNS4_8identityENS4_13SM90_TMA_LOADES1A_vS1B_EENS_8epilogue10collective18CollectiveEpilogueINS1E_23Sm100TmaWarpSpecializedILi2ELi2ELi32ELb0ELb0EEEJSI_NS5_IJNSS_ISF_SB_EES1J_EEEaSJ_aSJ_NS1E_6fusion15FusionCallbacksIS1I_NS1L_17LinearCombinationIaiaiLNS_15FloatRoundStyleE2EEESI_S1K_JEEENS4_5SM1004TMEM4LOAD26SM100_TMEM_LOAD_16dp32b32xES1C_NS11_INS12_ILi2ELi4ELi3EEES15_NSS_INS5_IJS16_SF_EEENS5_IJSF_SB_EEEEEEENS4_39AutoVectorizingCopyWithAssumedAlignmentILi128EEENS4_14SM90_TMA_STOREES1Z_S21_S21_EEEvvEEEEvNT_6ParamsE,@function
        .size           _ZN7cutlass13device_kernelINS_4gemm6kernel13GemmUniversalIN4cute5tupleIJiiiiEEENS1_10collective13CollectiveMmaINS1_35MainloopSm100TmaUmmaWarpSpecializedILi5ELi2ELi4ENS5_IJNS4_1CILi1EEENSA_ILi2EEESB_EEEEENS5_IJNSA_ILi64EEENSA_ILi128EEENSA_ILi32EEEEEEaNS5_IJlSB_lEEEaSJ_NS4_8TiledMMAINS4_8MMA_AtomIJNS4_15SM100_MMA_S8_SSIaaiLi64ELi128ELNS4_4UMMA5MajorE0ELSO_0ELNSN_8SaturateE0EEEEEENS4_6LayoutINS5_IJSB_SB_SB_EEENS5_IJNSA_ILi0EEESU_SU_EEEEENS5_IJNS4_10UnderscoreESX_SX_EEEEENS4_23SM90_TMA_LOAD_MULTICASTENS4_14ComposedLayoutINS4_7SwizzleILi1ELi4ELi3EEENS4_18smem_ptr_flag_bitsILi8EEENSS_INS5_IJNSA_ILi8EEESH_EEENS5_IJSH_SB_EEEEEEEvNS4_8identityENS4_13SM90_TMA_LOADES1A_vS1B_EENS_8epilogue10collective18CollectiveEpilogueINS1E_23Sm100TmaWarpSpecializedILi2ELi2ELi32ELb0ELb0EEEJSI_NS5_IJNSS_ISF_SB_EES1J_EEEaSJ_aSJ_NS1E_6fusion15FusionCallbacksIS1I_NS1L_17LinearCombinationIaiaiLNS_15FloatRoundStyleE2EEESI_S1K_JEEENS4_5SM1004TMEM4LOAD26SM100_TMEM_LOAD_16dp32b32xES1C_NS11_INS12_ILi2ELi4ELi3EEES15_NSS_INS5_IJS16_SF_EEENS5_IJSF_SB_EEEEEEENS4_39AutoVectorizingCopyWithAssumedAlignmentILi128EEENS4_14SM90_TMA_STOREES1Z_S21_S21_EEEvvEEEEvNT_6ParamsE,(.L_x_152 - _ZN7cutlass13device_kernelINS_4gemm6kernel13GemmUniversalIN4cute5tupleIJiiiiEEENS1_10collective13CollectiveMmaINS1_35MainloopSm100TmaUmmaWarpSpecializedILi5ELi2ELi4ENS5_IJNS4_1CILi1EEENSA_ILi2EEESB_EEEEENS5_IJNSA_ILi64EEENSA_ILi128EEENSA_ILi32EEEEEEaNS5_IJlSB_lEEEaSJ_NS4_8TiledMMAINS4_8MMA_AtomIJNS4_15SM100_MMA_S8_SSIaaiLi64ELi128ELNS4_4UMMA5MajorE0ELSO_0ELNSN_8SaturateE0EEEEEENS4_6LayoutINS5_IJSB_SB_SB_EEENS5_IJNSA_ILi0EEESU_SU_EEEEENS5_IJNS4_10UnderscoreESX_SX_EEEEENS4_23SM90_TMA_LOAD_MULTICASTENS4_14ComposedLayoutINS4_7SwizzleILi1ELi4ELi3EEENS4_18smem_ptr_flag_bitsILi8EEENSS_INS5_IJNSA_ILi8EEESH_EEENS5_IJSH_SB_EEEEEEEvNS4_8identityENS4_13SM90_TMA_LOADES1A_vS1B_EENS_8epilogue10collective18CollectiveEpilogueINS1E_23Sm100TmaWarpSpecializedILi2ELi2ELi32ELb0ELb0EEEJSI_NS5_IJNSS_ISF_SB_EES1J_EEEaSJ_aSJ_NS1E_6fusion15FusionCallbacksIS1I_NS1L_17LinearCombinationIaiaiLNS_15FloatRoundStyleE2EEESI_S1K_JEEENS4_5SM1004TMEM4LOAD26SM100_TMEM_LOAD_16dp32b32xES1C_NS11_INS12_ILi2ELi4ELi3EEES15_NSS_INS5_IJS16_SF_EEENS5_IJSF_SB_EEEEEEENS4_39AutoVectorizingCopyWithAssumedAlignmentILi128EEENS4_14SM90_TMA_STOREES1Z_S21_S21_EEEvvEEEEvNT_6ParamsE)
        .other          _ZN7cutlass13device_kernelINS_4gemm6kernel13GemmUniversalIN4cute5tupleIJiiiiEEENS1_10collective13CollectiveMmaINS1_35MainloopSm100TmaUmmaWarpSpecializedILi5ELi2ELi4ENS5_IJNS4_1CILi1EEENSA_ILi2EEESB_EEEEENS5_IJNSA_ILi64EEENSA_ILi128EEENSA_ILi32EEEEEEaNS5_IJlSB_lEEEaSJ_NS4_8TiledMMAINS4_8MMA_AtomIJNS4_15SM100_MMA_S8_SSIaaiLi64ELi128ELNS4_4UMMA5MajorE0ELSO_0ELNSN_8SaturateE0EEEEEENS4_6LayoutINS5_IJSB_SB_SB_EEENS5_IJNSA_ILi0EEESU_SU_EEEEENS5_IJNS4_10UnderscoreESX_SX_EEEEENS4_23SM90_TMA_LOAD_MULTICASTENS4_14ComposedLayoutINS4_7SwizzleILi1ELi4ELi3EEENS4_18smem_ptr_flag_bitsILi8EEENSS_INS5_IJNSA_ILi8EEESH_EEENS5_IJSH_SB_EEEEEEEvNS4_8identityENS4_13SM90_TMA_LOADES1A_vS1B_EENS_8epilogue10collective18CollectiveEpilogueINS1E_23Sm100TmaWarpSpecializedILi2ELi2ELi32ELb0ELb0EEEJSI_NS5_IJNSS_ISF_SB_EES1J_EEEaSJ_aSJ_NS1E_6fusion15FusionCallbacksIS1I_NS1L_17LinearCombinationIaiaiLNS_15FloatRoundStyleE2EEESI_S1K_JEEENS4_5SM1004TMEM4LOAD26SM100_TMEM_LOAD_16dp32b32xES1C_NS11_INS12_ILi2ELi4ELi3EEES15_NSS_INS5_IJS16_SF_EEENS5_IJSF_SB_EEEEEEENS4_39AutoVectorizingCopyWithAssumedAlignmentILi128EEENS4_14SM90_TMA_STOREES1Z_S21_S21_EEEvvEEEEvNT_6ParamsE,@"STO_CUDA_ENTRY STV_DEFAULT"
_ZN7cutlass13device_kernelINS_4gemm6kernel13GemmUniversalIN4cute5tupleIJiiiiEEENS1_10collective13CollectiveMmaINS1_35MainloopSm100TmaUmmaWarpSpecializedILi5ELi2ELi4ENS5_IJNS4_1CILi1EEENSA_ILi2EEESB_EEEEENS5_IJNSA_ILi64EEENSA_ILi128EEENSA_ILi32EEEEEEaNS5_IJlSB_lEEEaSJ_NS4_8TiledMMAINS4_8MMA_AtomIJNS4_15SM100_MMA_S8_SSIaaiLi64ELi128ELNS4_4UMMA5MajorE0ELSO_0ELNSN_8SaturateE0EEEEEENS4_6LayoutINS5_IJSB_SB_SB_EEENS5_IJNSA_ILi0EEESU_SU_EEEEENS5_IJNS4_10UnderscoreESX_SX_EEEEENS4_23SM90_TMA_LOAD_MULTICASTENS4_14ComposedLayoutINS4_7SwizzleILi1ELi4ELi3EEENS4_18smem_ptr_flag_bitsILi8EEENSS_INS5_IJNSA_ILi8EEESH_EEENS5_IJSH_SB_EEEEEEEvNS4_8identityENS4_13SM90_TMA_LOADES1A_vS1B_EENS_8epilogue10collective18CollectiveEpilogueINS1E_23Sm100TmaWarpSpecializedILi2ELi2ELi32ELb0ELb0EEEJSI_NS5_IJNSS_ISF_SB_EES1J_EEEaSJ_aSJ_NS1E_6fusion15FusionCallbacksIS1I_NS1L_17LinearCombinationIaiaiLNS_15FloatRoundStyleE2EEESI_S1K_JEEENS4_5SM1004TMEM4LOAD26SM100_TMEM_LOAD_16dp32b32xES1C_NS11_INS12_ILi2ELi4ELi3EEES15_NSS_INS5_IJS16_SF_EEENS5_IJSF_SB_EEEEEEENS4_39AutoVectorizingCopyWithAssumedAlignmentILi128EEENS4_14SM90_TMA_STOREES1Z_S21_S21_EEEvvEEEEvNT_6ParamsE:
[----:B------:R-:W1:Y:S01]  /*0000*/  LDC R1, c[0x0][0x37c] ;  /* 0x0000df00ff017b82 */ /* 0x000e620000000800 */
[----:B------:R-:W2:Y:S01]  /*0010*/  S2R R84, SR_TID.X ;  /* 0x0000000000547919 */ /* 0x000ea20000002100 */
[----:B------:R-:W3:Y:S01]  /*0020*/  LDCU.64 UR8, c[0x0][0x890] ;  /* 0x00011200ff0877ac */ /* 0x000ee20008000a00 */
[----:B------:R-:W-:Y:S02]  /*0030*/  PRMT R74, RZ, 0x7610, R74 ;  /* 0x00007610ff4a7816 */ /* 0x000fe4000000004a */
[----:B------:R-:W-:Y:S01]  /*0040*/  ELECT P3, URZ, PT ;  /* 0x0000000000ff782f */ /* 0x000fe20003860000 */
[----:B---3--:R-:W-:-:S04]  /*0050*/  UISETP.NE.U32.AND UP0, UPT, UR8, URZ, UPT ;  /* 0x000000ff0800728c */ /* 0x008fc8000bf05070 */
[----:B------:R-:W-:Y:S01]  /*0060*/  UISETP.NE.AND.EX UP0, UPT, UR9, URZ, UPT, UP0 ;  /* 0x000000ff0900728c */ /* 0x000fe2000bf05300 */
[----:B--2---:R-:W-:-:S05]  /*0070*/  SHF.R.U32.HI R75, RZ, 0x5, R84 ;  /* 0x00000005ff4b7819 */ /* 0x004fca0000011654 */
[----:B------:R-:W2:Y:S02]  /*0080*/  SHFL.IDX PT, R0, R75, RZ, 0x1f ;  /* 0x00001fff4b007589 */ /* 0x000ea400000e0000 */
[----:B--2---:R-:W-:Y:S01]  /*0090*/  R2UR UR17, R0 ;  /* 0x00000000001172ca */ /* 0x004fe200000e0000 */
[----:B-1----:R-:W-:-:S14]  /*00a0*/  BRA.U UP0, `(.L_x_0) ;  /* 0x0000000100307547 */ /* 0x002fdc000b800000 */
[----:B------:R-:W1:Y:S02]  /*00b0*/  LDCU.64 UR4, c[0x0][0x888] ;  /* 0x00011100ff0477ac */ /* 0x000e640008000a00 */
[----:B-1----:R-:W-:-:S04]  /*00c0*/  UISETP.NE.U32.AND UP0, UPT, UR4, URZ, UPT ;  /* 0x000000ff0400728c */ /* 0x002fc8000bf05070 */
[----:B------:R-:W-:-:S09]  /*00d0*/  UISETP.NE.AND.EX UP0, UPT, UR5, URZ, UPT, UP0 ;  /* 0x000000ff0500728c */ /* 0x000fd2000bf05300 */
[----:B------:R-:W-:Y:S05]  /*00e0*/  BRA.U !UP0, `(.L_x_1) ;  /* 0x0000000108147547 */ /* 0x000fea000b800000 */
[----:B------:R-:W1:Y:S01]  /*00f0*/  LDC.64 R40, c[0x0][0x888] ;  /* 0x00022200ff287b82 */ /* 0x000e620000000a00 */
[----:B------:R-:W1:Y:S02]  /*0100*/  LDCU.64 UR4, c[0x0][0x358] ;  /* 0x00006b00ff0477ac */ /* 0x000e640008000a00 */
[----:B-1----:R1:W5:Y:S01]  /*0110*/  LDG.E R40, desc[UR4][R40.64] ;  /* 0x0000000428287981 */ /* 0x002362000c1e1900 */
[----:B------:R-:W-:Y:S01]  /*0120*/  HFMA2 R74, -RZ, RZ, 0, 5.9604644775390625e-08 ;  /* 0x00000001ff4a7431 */ /* 0x000fe200000001ff */
[----:B------:R-:W-:Y:S05]  /*0130*/  BRA `(.L_x_0) ;  /* 0x00000000000c7947 */ /* 0x000fea0003800000 */
.L_x_1:
[----:B------:R-:W1:Y:S01]  /*0140*/  LDCU UR4, c[0x0][0x880] ;  /* 0x00011000ff0477ac */ /* 0x000e620008000800 */
[----:B------:R-:W-:Y:S01]  /*0150*/  HFMA2 R74, -RZ, RZ, 0, 5.9604644775390625e-08 ;  /* 0x00000001ff4a7431 */ /* 0x000fe200000001ff */
[----:B-1----:R-:W-:-:S07]  /*0160*/  MOV R40, UR4 ;  /* 0x0000000400287c02 */ /* 0x002fce0008000f00 */
.L_x_0:
[----:B------:R-:W2:Y:S02]  /*0170*/  LDCU.64 UR4, c[0x0][0x8b0] ;  /* 0x00011600ff0477ac */ /* 0x000ea40008000a00 */
[----:B--2---:R-:W-:-:S04]  /*0180*/  UISETP.NE.U32.AND UP0, UPT, UR4, URZ, UPT ;  /* 0x000000ff0400728c */ /* 0x004fc8000bf05070 */
[----:B------:R-:W-:-:S09]  /*0190*/  UISETP.NE.AND.EX UP0, UPT, UR5, URZ, UPT, UP0 ;  /* 0x000000ff0500728c */ /* 0x000fd2000bf05300 */
[----:B------:R-:W-:Y:S05]  /*01a0*/  BRA.U UP0, `(.L_x_2) ;  /* 0x0000000100287547 */ /* 0x000fea000b800000 */
[----:B------:R-:W2:Y:S02]  /*01b0*/  LDCU.64 UR4, c[0x0][0x8a8] ;  /* 0x00011500ff0477ac */ /* 0x000ea40008000a00 */
[----:B--2---:R-:W-:-:S04]  /*01c0*/  UISETP.NE.U32.AND UP0, UPT, UR4, URZ, UPT ;  /* 0x000000ff0400728c */ /* 0x004fc8000bf05070 */
[----:B------:R-:W-:-:S09]  /*01d0*/  UISETP.NE.AND.EX UP0, UPT, UR5, URZ, UPT, UP0 ;  /* 0x000000ff0500728c */ /* 0x000fd2000bf05300 */
[----:B------:R-:W-:Y:S05]  /*01e0*/  BRA.U !UP0, `(.L_x_3) ;  /* 0x0000000108107547 */ /* 0x000fea000b800000 */
[----:B------:R-:W2:Y:S01]  /*01f0*/  LDC.64 R38, c[0x0][0x8a8] ;  /* 0x00022a00ff267b82 */ /* 0x000ea20000000a00 */
[----:B------:R-:W2:Y:S02]  /*0200*/  LDCU.64 UR4, c[0x0][0x358] ;  /* 0x00006b00ff0477ac */ /* 0x000ea40008000a00 */
[----:B--2---:R2:W5:Y:S01]  /*0210*/  LDG.E R38, desc[UR4][R38.64] ;  /* 0x0000000426267981 */ /* 0x004562000c1e1900 */
[----:B------:R-:W-:Y:S05]  /*0220*/  BRA `(.L_x_2) ;  /* 0x0000000000087947 */ /* 0x000fea0003800000 */
.L_x_3:
[----:B------:R-:W2:Y:S02]  /*0230*/  LDCU UR4, c[0x0][0x8a0] ;  /* 0x00011400ff0477ac */ /* 0x000ea40008000800 */
[----:B--2---:R-:W-:Y:S02]  /*0240*/  MOV R38, UR4 ;  /* 0x0000000400267c02 */ /* 0x004fe40008000f00 */
.L_x_2:
[----:B------:R-:W-:Y:S01]  /*0250*/  IMAD.U32 R0, RZ, RZ, UR17 ;  /* 0x00000011ff007e24 */ /* 0x000fe2000f8e00ff */
[----:B------:R-:W-:Y:S04]  /*0260*/  BSSY.RECONVERGENT B0, `(.L_x_4) ;  /* 0x000000c000007945 */ /* 0x000fe80003800200 */
[C---:B------:R-:W-:Y:S02]  /*0270*/  ISETP.NE.OR P1, PT, R0.reuse, 0x1, !P3 ;  /* 0x000000010000780c */ /* 0x040fe40005f25670 */
[----:B------:R-:W-:-:S11]  /*0280*/  ISETP.NE.OR P0, PT, R0, 0x3, !P3 ;  /* 0x000000030000780c */ /* 0x000fd60005f05670 */
[----:B------:R-:W-:Y:S05]  /*0290*/  @P1 BRA `(.L_x_5) ;  /* 0x0000000000201947 */ /* 0x000fea0003800000 */
[----:B------:R-:W3:Y:S02]  /*02a0*/  LDCU.64 UR4, c[0x0][0x348] ;  /* 0x00006900ff0477ac */ /* 0x000ee40008000a00 */
[----:B---3--:R-:W-:Y:S02]  /*02b0*/  UIADD3 UR6, UP1, UPT, UR4, 0x80, URZ ;  /* 0x0000008004067890 */ /* 0x008fe4000ff3e0ff */
[----:B------:R-:W-:Y:S02]  /*02c0*/  UIADD3 UR4, UP0, UPT, UR4, 0x180, URZ ;  /* 0x0000018004047890 */ /* 0x000fe4000ff1e0ff */
[----:B------:R-:W-:Y:S02]  /*02d0*/  UIADD3.X UR7, UPT, UPT, URZ, UR5, URZ, UP1, !UPT ;  /* 0x00000005ff077290 */ /* 0x000fe40008ffe4ff */
[----:B------:R-:W-:-:S07]  /*02e0*/  UIADD3.X UR5, UPT, UPT, URZ, UR5, URZ, UP0, !UPT ;  /* 0x00000005ff057290 */ /* 0x000fce00087fe4ff */
[----:B------:R3:W-:Y:S02]  /*02f0*/  UTMACCTL.PF [UR6] ;  /* 0x00000000060079b9 */ /* 0x0007e40008040000 */
[----:B------:R3:W-:Y:S02]  /*0300*/  UTMACCTL.PF [UR4] ;  /* 0x00000000040079b9 */ /* 0x0007e40008040000 */
[----:B---3--:R-:W-:Y:S01]  /*0310*/  NOP ;  /* 0x0000000000007918 */ /* 0x008fe20000000000 */
.L_x_5:
[----:B------:R-:W-:Y:S05]  /*0320*/  BSYNC.RECONVERGENT B0 ;  /* 0x0000000000007941 */ /* 0x000fea0003800200 */
.L_x_4:
[----:B------:R-:W-:Y:S04]  /*0330*/  BSSY.RECONVERGENT B0, `(.L_x_6) ;  /* 0x000000a000007945 */ /* 0x000fe80003800200 */
        /* <DEDUP_REMOVED lines=9> */
.L_x_7:
[----:B------:R-:W-:Y:S05]  /*03d0*/  BSYNC.RECONVERGENT B0 ;  /* 0x0000000000007941 */ /* 0x000fea0003800200 */
.L_x_6:
[----:B------:R-:W3:Y:S01]  /*03e0*/  LDCU.64 UR4, c[0x0][0x888] ;  /* 0x00011100ff0477ac */ /* 0x000ee20008000a00 */
[----:B------:R-:W-:Y:S02]  /*03f0*/  UISETP.EQ.U32.AND UP1, UPT, UR8, URZ, UPT ;  /* 0x000000ff0800728c */ /* 0x000fe4000bf22070 */
[----:B------:R-:W-:Y:S02]  /*0400*/  UPLOP3.LUT UP3, UPT, UPT, UPT, UPT, 0x80, 0x8 ;  /* 0x000000000008789c */ /* 0x000fe40003f6f070 */
[----:B---3--:R-:W-:-:S04]  /*0410*/  UISETP.NE.U32.AND UP0, UPT, UR4, URZ, UPT ;  /* 0x000000ff0400728c */ /* 0x008fc8000bf05070 */
[----:B------:R-:W-:-:S04]  /*0420*/  UISETP.NE.AND.EX UP0, UPT, UR5, URZ, UPT, UP0 ;  /* 0x000000ff0500728c */ /* 0x000fc8000bf05300 */
[----:B------:R-:W-:-:S04]  /*0430*/  UISETP.EQ.OR.EX UP2, UPT, UR9, URZ, !UP0, UP1 ;  /* 0x000000ff0900728c */ /* 0x000fc8000c742710 */
[----:B------:R-:W-:-:S06]  /*0440*/  UP2UR UR4, UPR, URZ, 0x4 ;  /* 0x00000004ff047883 */ /* 0x000fcc0008000000 */
[----:B------:R-:W-:Y:S01]  /*0450*/  MOV R77, UR4 ;  /* 0x00000004004d7c02 */ /* 0x000fe20008000f00 */
[----:B------:R-:W-:Y:S06]  /*0460*/  BRA.U !UP2, `(.L_x_8) ;  /* 0x000000010a207547 */ /* 0x000fec000b800000 */
[----:B-----5:R-:W-:Y:S01]  /*0470*/  R2UR UR5, R40 ;  /* 0x00000000280572ca */ /* 0x020fe200000e0000 */
[----:B------:R-:W-:Y:S02]  /*0480*/  UISETP.NE.U32.AND UP1, UPT, UR8, URZ, UPT ;  /* 0x000000ff0800728c */ /* 0x000fe4000bf25070 */
[----:B------:R-:W-:Y:S02]  /*0490*/  USEL UR4, URZ, 0xffffffff, UP0 ;  /* 0xffffffffff047887 */ /* 0x000fe40008000000 */
[----:B------:R-:W-:-:S08]  /*04a0*/  UISETP.NE.AND.EX UP1, UPT, UR9, URZ, UPT, UP1 ;  /* 0x000000ff0900728c */ /* 0x000fd0000bf25310 */
[----:B------:R-:W-:-:S04]  /*04b0*/  UISETP.NE.AND UP0, UPT, UR5, URZ, UPT ;  /* 0x000000ff0500728c */ /* 0x000fc8000bf05270 */
[----:B------:R-:W-:-:S04]  /*04c0*/  @!UP1 USEL UR4, URZ, 0xffffffff, UP0 ;  /* 0xffffffffff049887 */ /* 0x000fc80008000000 */
[----:B------:R-:W-:-:S04]  /*04d0*/  ULOP3.LUT UR4, UR4, 0x1, URZ, 0xc0, !UPT ;  /* 0x0000000104047892 */ /* 0x000fc8000f8ec0ff */
[----:B------:R-:W-:-:S11]  /*04e0*/  UISETP.NE.U32.AND UP3, UPT, UR4, 0x1, UPT ;  /* 0x000000010400788c */ /* 0x000fd6000bf65070 */
.L_x_8:
[----:B------:R-:W3:Y:S01]  /*04f0*/  SHFL.IDX PT, R2, R75, RZ, 0x1f ;  /* 0x00001fff4b027589 */ /* 0x000ee200000e0000 */
[----:B------:R-:W-:-:S04]  /*0500*/  UISETP.NE.AND UP0, UPT, UR17, 0x2, UPT ;  /* 0x000000021100788c */ /* 0x000fc8000bf05270 */
[----:B------:R-:W-:Y:S01]  /*0510*/  USEL UR37, URZ, 0x1, UP0 ;  /* 0x00000001ff257887 */ /* 0x000fe20008000000 */
[----:B---3--:R-:W-:-:S13]  /*0520*/  ISETP.NE.AND P0, PT, R2, RZ, PT ;  /* 0x000000ff0200720c */ /* 0x008fda0003f05270 */
[----:B------:R-:W-:Y:S05]  /*0530*/  @P0 BRA `(.L_x_9) ;  /* 0x0000000000600947 */ /* 0x000fea0003800000 */
[----:B------:R-:W3:Y:S01]  /*0540*/  S2UR UR4, SR_CgaCtaId ;  /* 0x00000000000479c3 */ /* 0x000ee20000008800 */
[----:B------:R-:W-:Y:S01]  /*0550*/  UMOV UR5, 0x400 ;  /* 0x0000040000057882 */ /* 0x000fe20000000000 */
[----:B------:R-:W-:Y:S01]  /*0560*/  UMOV UR8, 0x1 ;  /* 0x0000000100087882 */ /* 0x000fe20000000000 */
[----:B------:R-:W-:Y:S01]  /*0570*/  UMOV UR6, 0x2 ;  /* 0x0000000200067882 */ /* 0x000fe20000000000 */
[----:B------:R-:W-:-:S04]  /*0580*/  UIADD3 UR8, UPT, UPT, -UR8, 0x100000, URZ ;  /* 0x0010000008087890 */ /* 0x000fc8000fffe1ff */
[----:B------:R-:W-:Y:S02]  /*0590*/  USHF.L.U32 UR9, UR8, 0xb, URZ ;  /* 0x0000000b08097899 */ /* 0x000fe400080006ff */
[----:B------:R-:W-:Y:S02]  /*05a0*/  USHF.L.U32 UR8, UR8, 0x1, URZ ;  /* 0x0000000108087899 */ /* 0x000fe400080006ff */
[----:B------:R-:W-:-:S04]  /*05b0*/  UIADD3 UR6, UPT, UPT, -UR6, 0x100000, URZ ;  /* 0x0010000006067890 */ /* 0x000fc8000fffe1ff */
[----:B------:R-:W-:Y:S02]  /*05c0*/  USHF.L.U32 UR7, UR6, 0xb, URZ ;  /* 0x0000000b06077899 */ /* 0x000fe400080006ff */
[----:B------:R-:W-:Y:S01]  /*05d0*/  USHF.L.U32 UR6, UR6, 0x1, URZ ;  /* 0x0000000106067899 */ /* 0x000fe200080006ff */
[----:B------:R-:W-:Y:S01]  /*05e0*/  ELECT P0, URZ, PT ;  /* 0x0000000000ff782f */ /* 0x000fe20003800000 */
[----:B---3--:R-:W-:Y:S01]  /*05f0*/  ULEA UR4, UR4, UR5, 0x18 ;  /* 0x0000000504047291 */ /* 0x008fe2000f8ec0ff */
[----:B------:R-:W3:Y:S11]  /*0600*/  FENCE.VIEW.ASYNC.S ;  /* 0x00000000000073c6 */ /* 0x000ef60000000000 */
[----:B---3--:R3:W4:Y:S01]  /*0610*/  SYNCS.EXCH.64 URZ, [UR4], UR8 ;  /* 0x0000000804ff75b2 */ /* 0x0087220008000100 */
[----:B------:R3:W1:Y:S01]  /*0620*/  SYNCS.EXCH.64 URZ, [UR4+0x28], UR6 ;  /* 0x0000280604ff75b2 */ /* 0x0006620008000100 */
        /* <DEDUP_REMOVED lines=8> */
[----:B------:R-:W-:Y:S01]  /*06b0*/  NOP ;  /* 0x0000000000007918 */ /* 0x000fe20000000000 */
.L_x_9:
[----:B------:R-:W2:Y:S01]  /*06c0*/  SHFL.IDX PT, R2, R75, RZ, 0x1f ;  /* 0x00001fff4b027589 */ /* 0x000ea200000e0000 */
[----:B------:R-:W-:Y:S01]  /*06d0*/  NOP ;  /* 0x0000000000007918 */ /* 0x000fe20000000000 */
[----:B--2---:R-:W-:-:S13]  /*06e0*/  ISETP.NE.AND P0, PT, R2, 0x1, PT ;  /* 0x000000010200780c */ /* 0x004fda0003f05270 */
[----:B------:R-:W-:Y:S05]  /*06f0*/  @P0 BRA `(.L_x_10) ;  /* 0x0000000000480947 */ /* 0x000fea0003800000 */
[----:B---3--:R-:W2:Y:S01]  /*0700*/  S2UR UR4, SR_CgaCtaId ;  /* 0x00000000000479c3 */ /* 0x008ea20000008800 */
        /* <DEDUP_REMOVED lines=10> */
[----:B--2---:R-:W-:Y:S01]  /*07b0*/  ULEA UR4, UR4, UR5, 0x18 ;  /* 0x0000000504047291 */ /* 0x004fe2000f8ec0ff */
[----:B------:R-:W2:Y:S11]  /*07c0*/  FENCE.VIEW.ASYNC.S ;  /* 0x00000000000073c6 */ /* 0x000eb60000000000 */
[----:B--2---:R2:W3:Y:S01]  /*07d0*/  SYNCS.EXCH.64 URZ, [UR4+0x50], UR8 ;  /* 0x0000500804ff75b2 */ /* 0x0044e20008000100 */
[----:B------:R2:W1:Y:S01]  /*07e0*/  SYNCS.EXCH.64 URZ, [UR4+0x60], UR6 ;  /* 0x0000600604ff75b2 */ /* 0x0004620008000100 */
[----:B------:R2:W1:Y:S01]  /*07f0*/  SYNCS.EXCH.64 URZ, [UR4+0x58], UR8 ;  /* 0x0000580804ff75b2 */ /* 0x0004620008000100 */
[----:B------:R2:W1:Y:S01]  /*0800*/  SYNCS.EXCH.64 URZ, [UR4+0x68], UR6 ;  /* 0x0000680604ff75b2 */ /* 0x0004620008000100 */
[----:B------:R-:W-:Y:S01]  /*0810*/  NOP ;  /* 0x0000000000007918 */ /* 0x000fe20000000000 */
.L_x_10:
[----:B------:R-:W4:Y:S01]  /*0820*/  SHFL.IDX PT, R2, R75, RZ, 0x1f ;  /* 0x00001fff4b027589 */ /* 0x000f2200000e0000 */
[----:B------:R-:W-:Y:S01]  /*0830*/  NOP ;  /* 0x0000000000007918 */ /* 0x000fe20000000000 */
[----:B----4-:R-:W-:-:S13]  /*0840*/  ISETP.NE.AND P0, PT, R2, 0x3, PT ;  /* 0x000000030200780c */ /* 0x010fda0003f05270 */
[----:B------:R-:W-:Y:S05]  /*0850*/  @P0 BRA `(.L_x_11) ;  /* 0x0000000000300947 */ /* 0x000fea0003800000 */
[----:B--23--:R-:W2:Y:S01]  /*0860*/  S2UR UR6, SR_CgaCtaId ;  /* 0x00000000000679c3 */ /* 0x00cea20000008800 */
[----:B------:R-:W-:Y:S01]  /*0870*/  UMOV UR4, 0x400 ;  /* 0x0000040000047882 */ /* 0x000fe20000000000 */
[----:B------:R-:W-:Y:S01]  /*0880*/  UMOV UR5, 0x20 ;  /* 0x0000002000057882 */ /* 0x000fe20000000000 */
[----:B------:R-:W-:Y:S01]  /*0890*/  ELECT P0, URZ, PT ;  /* 0x0000000000ff782f */ /* 0x000fe20003800000 */
[----:B--2---:R-:W-:Y:S02]  /*08a0*/  ULEA UR6, UR6, UR4, 0x18 ;  /* 0x0000000406067291 */ /* 0x004fe4000f8ec0ff */
[----:B------:R-:W-:-:S04]  /*08b0*/  UIADD3 UR4, UPT, UPT, -UR5, 0x100000, URZ ;  /* 0x0010000005047890 */ /* 0x000fc8000fffe1ff */
[----:B------:R-:W-:Y:S02]  /*08c0*/  USHF.L.U32 UR5, UR4, 0xb, URZ ;  /* 0x0000000b04057899 */ /* 0x000fe400080006ff */
[----:B------:R-:W-:Y:S01]  /*08d0*/  USHF.L.U32 UR4, UR4, 0x1, URZ ;  /* 0x0000000104047899 */ /* 0x000fe200080006ff */
[----:B------:R-:W2:Y:S11]  /*08e0*/  FENCE.VIEW.ASYNC.S ;  /* 0x00000000000073c6 */ /* 0x000eb60000000000 */
[----:B--2---:R4:W2:Y:S01]  /*08f0*/  SYNCS.EXCH.64 URZ, [UR6+0x70], UR4 ;  /* 0x0000700406ff75b2 */ /* 0x0048a20008000100 */
[----:B------:R4:W3:Y:S02]  /*0900*/  SYNCS.EXCH.64 URZ, [UR6+0x78], UR4 ;  /* 0x0000780406ff75b2 */ /* 0x0008e40008000100 */
[----:B----4-:R-:W-:Y:S01]  /*0910*/  NOP ;  /* 0x0000000000007918 */ /* 0x010fe20000000000 */
.L_x_11:
[----:B------:R-:W4:Y:S01]  /*0920*/  SHFL.IDX PT, R2, R75, RZ, 0x1f ;  /* 0x00001fff4b027589 */ /* 0x000f2200000e0000 */
[----:B------:R-:W-:Y:S01]  /*0930*/  NOP ;  /* 0x0000000000007918 */ /* 0x000fe20000000000 */
[----:B----4-:R-:W-:-:S13]  /*0940*/  ISETP.NE.AND P0, PT, R2, 0x4, PT ;  /* 0x000000040200780c */ /* 0x010fda0003f05270 */
[----:B------:R-:W-:Y:S05]  /*0950*/  @P0 BRA `(.L_x_12) ;  /* 0x00000000004c0947 */ /* 0x000fea0003800000 */
[----:B--23--:R-:W2:Y:S01]  /*0960*/  S2UR UR6, SR_CgaCtaId ;  /* 0x00000000000679c3 */ /* 0x00cea20000008800 */
[----:B------:R-:W-:Y:S01]  /*0970*/  UMOV UR4, 0x1e0 ;  /* 0x000001e000047882 */ /* 0x000fe20000000000 */
[----:B------:R-:W-:Y:S01]  /*0980*/  UMOV UR5, 0x400 ;  /* 0x0000040000057882 */ /* 0x000fe20000000000 */
[----:B------:R-:W-:Y:S01]  /*0990*/  USEL UR4, UR4, 0x1a0, UP3 ;  /* 0x000001a004047887 */ /* 0x000fe20009800000 */
[----:B------:R-:W-:Y:S01]  /*09a0*/  UMOV UR8, 0x1 ;  /* 0x0000000100087882 */ /* 0x000fe20000000000 */
[----:B------:R-:W-:Y:S01]  /*09b0*/  ELECT P0, URZ, PT ;  /* 0x0000000000ff782f */ /* 0x000fe20003800000 */
[----:B------:R-:W-:-:S04]  /*09c0*/  UIADD3 UR8, UPT, UPT, -UR8, 0x100000, URZ ;  /* 0x0010000008087890 */ /* 0x000fc8000fffe1ff */
[----:B------:R-:W-:Y:S02]  /*09d0*/  USHF.L.U32 UR9, UR8, 0xb, URZ ;  /* 0x0000000b08097899 */ /* 0x000fe400080006ff */
[----:B------:R-:W-:Y:S02]  /*09e0*/  USHF.L.U32 UR8, UR8, 0x1, URZ ;  /* 0x0000000108087899 */ /* 0x000fe400080006ff */
[----:B--2---:R-:W-:Y:S02]  /*09f0*/  ULEA UR6, UR6, UR5, 0x18 ;  /* 0x0000000506067291 */ /* 0x004fe4000f8ec0ff */
[----:B------:R-:W-:-:S04]  /*0a00*/  UIADD3 UR4, UPT, UPT, -UR4, 0x100000, URZ ;  /* 0x0010000004047890 */ /* 0x000fc8000fffe1ff */
[----:B------:R-:W-:Y:S02]  /*0a10*/  USHF.L.U32 UR5, UR4, 0xb, URZ ;  /* 0x0000000b04057899 */ /* 0x000fe400080006ff */
[----:B------:R-:W-:Y:S01]  /*0a20*/  USHF.L.U32 UR4, UR4, 0x1, URZ ;  /* 0x0000000104047899 */ /* 0x000fe200080006ff */
[----:B------:R-:W2:Y:S03]  /*0a30*/  FENCE.VIEW.ASYNC.S ;  /* 0x00000000000073c6 */ /* 0x000ea60000000000 */
[----:B--2---:R4:W2:Y:S08]  /*0a40*/  SYNCS.EXCH.64 URZ, [UR6+0x80], UR8 ;  /* 0x0000800806ff75b2 */ /* 0x0048b00008000100 */
[----:B------:R4:W3:Y:S01]  /*0a50*/  SYNCS.EXCH.64 URZ, [UR6+0x90], UR4 ;  /* 0x0000900406ff75b2 */ /* 0x0008e20008000100 */
[----:B------:R4:W1:Y:S01]  /*0a60*/  SYNCS.EXCH.64 URZ, [UR6+0x88], UR8 ;  /* 0x0000880806ff75b2 */ /* 0x0008620008000100 */
[----:B------:R4:W1:Y:S02]  /*0a70*/  SYNCS.EXCH.64 URZ, [UR6+0x98], UR4 ;  /* 0x0000980406ff75b2 */ /* 0x0008640008000100 */
[----:B----4-:R-:W-:Y:S01]  /*0a80*/  NOP ;  /* 0x0000000000007918 */ /* 0x010fe20000000000 */
.L_x_12:
[----:B------:R-:W4:Y:S01]  /*0a90*/  SHFL.IDX PT, R2, R75, RZ, 0x1f ;  /* 0x00001fff4b027589 */ /* 0x000f2200000e0000 */
[----:B------:R-:W-:Y:S01]  /*0aa0*/  NOP ;  /* 0x0000000000007918 */ /* 0x000fe20000000000 */
[----:B----4-:R-:W-:-:S13]  /*0ab0*/  ISETP.NE.AND P0, PT, R2, 0x5, PT ;  /* 0x000000050200780c */ /* 0x010fda0003f05270 */
[----:B------:R-:W-:Y:S05]  /*0ac0*/  @P0 BRA `(.L_x_13) ;  /* 0x0000000000580947 */ /* 0x000fea0003800000 */
[----:B--23--:R-:W2:Y:S01]  /*0ad0*/  S2UR UR4, SR_CgaCtaId ;  /* 0x00000000000479c3 */ /* 0x00cea20000008800 */
        /* <DEDUP_REMOVED lines=12> */
[----:B--2---:R4:W2:Y:S01]  /*0ba0*/  SYNCS.EXCH.64 URZ, [UR4+0xa0], UR8 ;  /* 0x0000a00804ff75b2 */ /* 0x0048a20008000100 */
[----:B------:R4:W3:Y:S01]  /*0bb0*/  SYNCS.EXCH.64 URZ, [UR4+0xc0], UR6 ;  /* 0x0000c00604ff75b2 */ /* 0x0008e20008000100 */
[----:B------:R4:W1:Y:S01]  /*0bc0*/  SYNCS.EXCH.64 URZ, [UR4+0xa8], UR8 ;  /* 0x0000a80804ff75b2 */ /* 0x0008620008000100 */
[----:B------:R4:W1:Y:S01]  /*0bd0*/  SYNCS.EXCH.64 URZ, [UR4+0xc8], UR6 ;  /* 0x0000c80604ff75b2 */ /* 0x0008620008000100 */
[----:B------:R4:W1:Y:S01]  /*0be0*/  SYNCS.EXCH.64 URZ, [UR4+0xb0], UR8 ;  /* 0x0000b00804ff75b2 */ /* 0x0008620008000100 */
[----:B------:R4:W1:Y:S01]  /*0bf0*/  SYNCS.EXCH.64 URZ, [UR4+0xd0], UR6 ;  /* 0x0000d00604ff75b2 */ /* 0x0008620008000100 */
[----:B------:R4:W1:Y:S01]  /*0c00*/  SYNCS.EXCH.64 URZ, [UR4+0xb8], UR8 ;  /* 0x0000b80804ff75b2 */ /* 0x0008620008000100 */
[----:B------:R4:W1:Y:S02]  /*0c10*/  SYNCS.EXCH.64 URZ, [UR4+0xd8], UR6 ;  /* 0x0000d80604ff75b2 */ /* 0x0008640008000100 */
[----:B----4-:R-:W-:Y:S01]  /*0c20*/  NOP ;  /* 0x0000000000007918 */ /* 0x010fe20000000000 */
.L_x_13:
[----:B------:R-:W4:Y:S01]  /*0c30*/  SHFL.IDX PT, R2, R75, RZ, 0x1f ;  /* 0x00001fff4b027589 */ /* 0x000f2200000e0000 */
[----:B------:R-:W1:Y:S01]  /*0c40*/  S2UR UR45, SR_CgaCtaId ;  /* 0x00000000002d79c3 */ /* 0x000e620000008800 */
[----:B------:R-:W-:Y:S01]  /*0c50*/  NOP ;  /* 0x0000000000007918 */ /* 0x000fe20000000000 */
[----:B----4-:R-:W-:-:S13]  /*0c60*/  ISETP.NE.AND P0, PT, R2, 0x3, PT ;  /* 0x000000030200780c */ /* 0x010fda0003f05270 */
[----:B-1----:R-:W-:Y:S05]  /*0c70*/  @P0 BRA `(.L_x_14) ;  /* 0x0000000000340947 */ /* 0x002fea0003800000 */
[----:B--23--:R-:W-:Y:S01]  /*0c80*/  UMOV UR4, 0x400 ;  /* 0x0000040000047882 */ /* 0x00cfe20000000000 */
[----:B------:R-:W-:Y:S01]  /*0c90*/  UMOV UR6, 0x20 ;  /* 0x0000002000067882 */ /* 0x000fe20000000000 */
[----:B------:R-:W-:Y:S02]  /*0ca0*/  ULEA UR4, UR45, UR4, 0x18 ;  /* 0x000000042d047291 */ /* 0x000fe4000f8ec0ff */
[----:B------:R-:W-:-:S04]  /*0cb0*/  UIADD3 UR6, UPT, UPT, -UR6, 0x100000, URZ ;  /* 0x0010000006067890 */ /* 0x000fc8000fffe1ff */
[----:B------:R-:W-:Y:S02]  /*0cc0*/  USHF.L.U32 UR7, UR6, 0xb, URZ ;  /* 0x0000000b06077899 */ /* 0x000fe400080006ff */
[----:B------:R-:W-:Y:S01]  /*0cd0*/  USHF.L.U32 UR6, UR6, 0x1, URZ ;  /* 0x0000000106067899 */ /* 0x000fe200080006ff */
[----:B------:R-:W-:Y:S01]  /*0ce0*/  ELECT P0, URZ, PT ;  /* 0x0000000000ff782f */ /* 0x000fe20003800000 */
[----:B------:R-:W1:Y:S10]  /*0cf0*/  FENCE.VIEW.ASYNC.S ;  /* 0x00000000000073c6 */ /* 0x000e740000000000 */
[----:B-1----:R1:W4:Y:S01]  /*0d00*/  SYNCS.EXCH.64 URZ, [UR4+0xe0], UR6 ;  /* 0x0000e00604ff75b2 */ /* 0x0023220008000100 */
[----:B------:R1:W2:Y:S01]  /*0d10*/  SYNCS.EXCH.64 URZ, [UR4+0xf0], UR6 ;  /* 0x0000f00604ff75b2 */ /* 0x0002a20008000100 */
[----:B------:R1:W3:Y:S01]  /*0d20*/  SYNCS.EXCH.64 URZ, [UR4+0xe8], UR6 ;  /* 0x0000e80604ff75b2 */ /* 0x0002e20008000100 */
[----:B------:R1:W1:Y:S01]  /*0d30*/  SYNCS.EXCH.64 URZ, [UR4+0xf8], UR6 ;  /* 0x0000f80604ff75b2 */ /* 0x0002620008000100 */
[----:B------:R-:W-:Y:S01]  /*0d40*/  NOP ;  /* 0x0000000000007918 */ /* 0x000fe20000000000 */
.L_x_14:
[----:B-123--:R-:W1:Y:S01]  /*0d50*/  LDCU UR4, c[0x0][0x36c] ;  /* 0x00006d80ff0477ac */ /* 0x00ee620008000800 */
[----:B------:R-:W-:Y:S01]  /*0d60*/  ISETP.NE.OR P3, PT, R0, 0x2, !P3 ;  /* 0x000000020000780c */ /* 0x000fe20005f65670 */
[----:B------:R-:W-:Y:S01]  /*0d70*/  NOP ;  /* 0x0000000000007918 */ /* 0x000fe20000000000 */
[----:B------:R-:W-:Y:S01]  /*0d80*/  LOP3.LUT R0, R84, 0x1f, RZ, 0xc0, !PT ;  /* 0x0000001f54007812 */ /* 0x000fe200078ec0ff */
[----:B------:R-:W-:Y:S02]  /*0d90*/  UISETP.NE.AND UP4, UPT, UR17, URZ, UPT ;  /* 0x000000ff1100728c */ /* 0x000fe4000bf85270 */
[----:B-1----:R-:W-:-:S09]  /*0da0*/  UISETP.EQ.U32.AND UP5, UPT, UR4, 0x1, UPT ;  /* 0x000000010400788c */ /* 0x002fd2000bfa2070 */
[----:B------:R-:W-:Y:S05]  /*0db0*/  BRA.U !UP5, `(.L_x_15) ;  /* 0x000000010d087547 */ /* 0x000fea000b800000 */
[----:B----4-:R-:W-:Y:S01]  /*0dc0*/  UCGABAR_ARV ;  /* 0x00000000000079c7 */ /* 0x010fe20008000000 */
[----:B------:R-:W-:Y:S05]  /*0dd0*/  BRA `(.L_x_16) ;  /* 0x0000000000047947 */ /* 0x000fea0003800000 */
.L_x_15:
[----:B----4-:R-:W-:Y:S01]  /*0de0*/  NOP ;  /* 0x0000000000007918 */ /* 0x010fe20000000000 */
.L_x_16:
[----:B------:R-:W1:Y:S01]  /*0df0*/  S2UR UR7, SR_CTAID.X ;  /* 0x00000000000779c3 */ /* 0x000e620000002500 */
[----:B------:R-:W-:-:S05]  /*0e00*/  CS2R.32 R76, SR_CgaSize ;  /* 0x00000000004c7805 */ /* 0x000fca0000008a00 */
[----:B------:R-:W-:-:S05]  /*0e10*/  IMAD R76, R76, -0xa0, RZ ;  /* 0xffffff604c4c7824 */ /* 0x000fca00078e02ff */
[----:B------:R-:W-:-:S14]  /*0e20*/  R2UR UR5, R76 ;  /* 0x000000004c0572ca */ /* 0x000fdc00000e0000 */
[----:B------:R-:W2:Y:S01]  /*0e30*/  LDCU UR5, c[0x0][UR5+0x2b0] ;  /* 0x00005600050577ac */ /* 0x000ea20008000800 */
[----:B------:R-:W-:-:S05]  /*0e40*/  CS2R.32 R76, SR_CgaSize ;  /* 0x00000000004c7805 */ /* 0x000fca0000008a00 */
[----:B------:R-:W-:-:S05]  /*0e50*/  IMAD R76, R76, -0xa0, RZ ;  /* 0xffffff604c4c7824 */ /* 0x000fca00078e02ff */
[----:B------:R-:W-:-:S14]  /*0e60*/  R2UR UR4, R76 ;  /* 0x000000004c0472ca */ /* 0x000fdc00000e0000 */
[----:B------:R-:W3:Y:S01]  /*0e70*/  LDCU UR4, c[0x0][UR4+0x2b4] ;  /* 0x00005680040477ac */ /* 0x000ee20008000800 */
[----:B------:R-:W4:Y:S01]  /*0e80*/  S2UR UR8, SR_CTAID.Y ;  /* 0x00000000000879c3 */ /* 0x000f220000002600 */
[----:B------:R-:W-:-:S05]  /*0e90*/  CS2R.32 R76, SR_CgaSize ;  /* 0x00000000004c7805 */ /* 0x000fca0000008a00 */
[----:B------:R-:W-:-:S05]  /*0ea0*/  IMAD R76, R76, -0xa0, RZ ;  /* 0xffffff604c4c7824 */ /* 0x000fca00078e02ff */
[----:B------:R-:W-:-:S14]  /*0eb0*/  R2UR UR9, R76 ;  /* 0x000000004c0972ca */ /* 0x000fdc00000e0000 */
[----:B------:R-:W3:Y:S01]  /*0ec0*/  LDCU UR9, c[0x0][UR9+0x2a0] ;  /* 0x00005400090977ac */ /* 0x000ee20008000800 */
[----:B------:R-:W3:Y:S01]  /*0ed0*/  LDCU UR21, c[0x0][0xb24] ;  /* 0x00016480ff1577ac */ /* 0x000ee20008000800 */
[----:B------:R-:W1:Y:S01]  /*0ee0*/  S2UR UR36, SR_CTAID.Z ;  /* 0x00000000002479c3 */ /* 0x000e620000002700 */
[----:B------:R-:W-:-:S05]  /*0ef0*/  CS2R.32 R76, SR_CgaSize ;  /* 0x00000000004c7805 */ /* 0x000fca0000008a00 */
[----:B------:R-:W-:-:S05]  /*0f00*/  IMAD R76, R76, -0xa0, RZ ;  /* 0xffffff604c4c7824 */ /* 0x000fca00078e02ff */
[----:B------:R-:W-:-:S14]  /*0f10*/  R2UR UR63, R76 ;  /* 0x000000004c3f72ca */ /* 0x000fdc00000e0000 */
[----:B------:R-:W3:Y:S01]  /*0f20*/  LDCU UR63, c[0x0][UR63+0x2a4] ;  /* 0x000054803f3f77ac */ /* 0x000ee20008000800 */
[----:B------:R-:W3:Y:S01]  /*0f30*/  LDCU UR42, c[0x0][0xb24] ;  /* 0x00016480ff2a77ac */ /* 0x000ee20008000800 */
[----:B-1----:R-:W-:Y:S01]  /*0f40*/  I2FP.F32.U32 R3, UR7 ;  /* 0x0000000700037c45 */ /* 0x002fe20008201000 */
[----:B------:R-:W1:Y:S04]  /*0f50*/  LDCU UR28, c[0x0][0xb30] ;  /* 0x00016600ff1c77ac */ /* 0x000e680008000800 */
[----:B--2---:R-:W-:Y:S01]  /*0f60*/  FMUL R3, R3, UR5 ;  /* 0x0000000503037c20 */ /* 0x004fe20008400000 */
[----:B------:R-:W-:Y:S01]  /*0f70*/  USHF.L.U32 UR26, UR45, 0xa, URZ ;  /* 0x0000000a2d1a7899 */ /* 0x000fe200080006ff */
[----:B----4-:R-:W-:Y:S01]  /*0f80*/  I2FP.F32.U32 R2, UR8 ;  /* 0x0000000800027c45 */ /* 0x010fe20008201000 */
[----:B---3--:R-:W-:-:S03]  /*0f90*/  UISETP.GE.AND UP2, UPT, UR21, 0x1, UPT ;  /* 0x000000011500788c */ /* 0x008fc6000bf46270 */
[----:B------:R-:W2:Y:S01]  /*0fa0*/  F2I.U32.TRUNC.NTZ R3, R3 ;  /* 0x0000000300037305 */ /* 0x000ea2000020f000 */
[----:B------:R-:W-:Y:S01]  /*0fb0*/  UMOV UR16, UR7 ;  /* 0x0000000700107c82 */ /* 0x000fe20008000000 */
[----:B------:R-:W-:Y:S01]  /*0fc0*/  FMUL R2, R2, UR4 ;  /* 0x0000000402027c20 */ /* 0x000fe20008400000 */
[----:B------:R-:W-:-:S05]  /*0fd0*/  UMOV UR20, UR8 ;  /* 0x0000000800147c82 */ /* 0x000fca0008000000 */
[----:B------:R-:W3:Y:S01]  /*0fe0*/  F2I.U32.TRUNC.NTZ R2, R2 ;  /* 0x0000000200027305 */ /* 0x000ee2000020f000 */
[----:B--2---:R-:W-:Y:S02]  /*0ff0*/  R2UR UR4, R3 ;  /* 0x00000000030472ca */ /* 0x004fe400000e0000 */
[----:B---3--:R-:W-:Y:S02]  /*1000*/  R2UR UR6, R2 ;  /* 0x00000000020672ca */ /* 0x008fe400000e0000 */
[----:B------:R-:W-:-:S09]  /*1010*/  PRMT R2, RZ, 0x7610, R2 ;  /* 0x00007610ff027816 */ /* 0x000fd20000000002 */
[----:B------:R-:W-:-:S04]  /*1020*/  UIADD3 UR5, UPT, UPT, -UR4, URZ, URZ ;  /* 0x000000ff04057290 */ /* 0x000fc8000fffe1ff */
[----:B------:R-:W-:Y:S02]  /*1030*/  UIMAD UR5, UR9, UR5, UR7 ;  /* 0x00000005090572a4 */ /* 0x000fe4000f8e0207 */
[----:B------:R-:W-:-:S04]  /*1040*/  UIADD3 UR4, UPT, UPT, -UR6, URZ, URZ ;  /* 0x000000ff06047290 */ /* 0x000fc8000fffe1ff */
[----:B------:R-:W-:Y:S01]  /*1050*/  IMAD.U32 R76, RZ, RZ, UR5 ;  /* 0x00000005ff4c7e24 */ /* 0x000fe2000f8e00ff */
[----:B------:R-:W-:Y:S01]  /*1060*/  UIMAD UR63, UR63, UR4, UR8 ;  /* 0x000000043f3f72a4 */ /* 0x000fe2000f8e0208 */
[----:B-1----:R-:W-:Y:S11]  /*1070*/  BRA.U UP4, `(.L_x_17) ;  /* 0x0000000104287547 */ /* 0x002ff6000b800000 */
[----:B------:R-:W-:Y:S01]  /*1080*/  R2UR UR4, R76 ;  /* 0x000000004c0472ca */ /* 0x000fe200000e0000 */
[----:B------:R-:W-:Y:S02]  /*1090*/  UISETP.NE.AND UP0, UPT, UR63, URZ, UPT ;  /* 0x000000ff3f00728c */ /* 0x000fe4000bf05270 */
[----:B------:R-:W-:-:S10]  /*10a0*/  UISETP.NE.AND UP1, UPT, UR63, 0x1, UPT ;  /* 0x000000013f00788c */ /* 0x000fd4000bf25270 */
[----:B------:R-:W-:-:S04]  /*10b0*/  UISETP.EQ.OR UP0, UPT, UR4, URZ, !UP0 ;  /* 0x000000ff0400728c */ /* 0x000fc8000c702670 */
[----:B------:R-:W-:Y:S02]  /*10c0*/  USEL UR5, URZ, 0x1, !UP0 ;  /* 0x00000001ff057887 */ /* 0x000fe4000c000000 */
[----:B------:R-:W-:Y:S02]  /*10d0*/  UISETP.NE.AND UP0, UPT, UR4, URZ, UPT ;  /* 0x000000ff0400728c */ /* 0x000fe4000bf05270 */
[----:B------:R-:W-:-:S04]  /*10e0*/  USEL UR4, URZ, 0x2, UP1 ;  /* 0x00000002ff047887 */ /* 0x000fc80008800000 */
[----:B------:R-:W-:-:S04]  /*10f0*/  USEL UR4, UR4, 0x2, UP0 ;  /* 0x0000000204047887 */ /* 0x000fc80008000000 */
[----:B------:R-:W-:-:S06]  /*1100*/  UIADD3 UR4, UPT, UPT, UR5, UR4, URZ ;  /* 0x0000000405047290 */ /* 0x000fcc000fffe0ff */
[----:B------:R-:W-:Y:S02]  /*1110*/  MOV R2, UR4 ;  /* 0x0000000400027c02 */ /* 0x000fe40008000f00 */
.L_x_17:
[----:B------:R-:W-:Y:S05]  /*1120*/  BRA.U !UP2, `(.L_x_18) ;  /* 0x000000010ad47547 */ /* 0x000fea000b800000 */
[----:B------:R-:W1:Y:S01]  /*1130*/  LDCU.128 UR12, c[0x0][0xb10] ;  /* 0x00016200ff0c77ac */ /* 0x000e620008000c00 */
[----:B------:R-:W2:Y:S01]  /*1140*/  LDCU UR6, c[0x0][0x370] ;  /* 0x00006e00ff0677ac */ /* 0x000ea20008000800 */
[----:B------:R-:W3:Y:S01]  /*1150*/  LDCU UR5, c[0x0][0x374] ;  /* 0x00006e80ff0577ac */ /* 0x000ee20008000800 */
[----:B------:R-:W4:Y:S01]  /*1160*/  LDCU UR27, c[0x0][0xb0c] ;  /* 0x00016180ff1b77ac */ /* 0x000f220008000800 */
[----:B------:R-:W4:Y:S01]  /*1170*/  LDCU UR4, c[0x0][0xb20] ;  /* 0x00016400ff0477ac */ /* 0x000f220008000800 */
[----:B------:R-:W4:Y:S01]  /*1180*/  LDCU.64 UR8, c[0x0][0xb28] ;  /* 0x00016500ff0877ac */ /* 0x000f220008000a00 */
[----:B-1----:R-:W-:Y:S02]  /*1190*/  UISETP.NE.AND UP0, UPT, UR14, 0x1, UPT ;  /* 0x000000010e00788c */ /* 0x002fe4000bf05270 */
[----:B---3--:R-:W-:Y:S02]  /*11a0*/  UIMAD.WIDE.U32 UR10, UR5, UR15, URZ ;  /* 0x0000000f050a72a5 */ /* 0x008fe4000f8e00ff */
[----:B--2---:R-:W-:-:S02]  /*11b0*/  UIMAD.WIDE.U32 UR22, UR6, UR12, URZ ;  /* 0x0000000c061672a5 */ /* 0x004fc4000f8e00ff */
[----:B----4-:R-:W-:Y:S02]  /*11c0*/  UISETP.NE.AND UP1, UPT, UR27, 0x1, UPT ;  /* 0x000000011b00788c */ /* 0x010fe4000bf25270 */
[----:B------:R-:W-:Y:S01]  /*11d0*/  UISETP.NE.AND UP2, UPT, UR21, 0x1, UPT ;  /* 0x000000011500788c */ /* 0x000fe2000bf45270 */
[----:B------:R-:W-:Y:S02]  /*11e0*/  UMOV UR10, UR11 ;  /* 0x0000000b000a7c82 */ /* 0x000fe40008000000 */
[----:B------:R-:W-:Y:S01]  /*11f0*/  UMOV UR22, UR23 ;  /* 0x0000001700167c82 */ /* 0x000fe20008000000 */
[----:B------:R-:W-:Y:S02]  /*1200*/  @UP0 USHF.R.U32.HI UR5, URZ, UR4, UR10 ;  /* 0x00000004ff050299 */ /* 0x000fe4000801160a */
[----:B------:R-:W-:Y:S02]  /*1210*/  UIMAD.WIDE.U32 UR24, UR20, UR15, URZ ;  /* 0x0000000f141872a5 */ /* 0x000fe4000f8e00ff */
[----:B------:R-:W-:-:S02]  /*1220*/  UIMAD.WIDE.U32 UR10, UR5, UR8, URZ ;  /* 0x00000008050a72a5 */ /* 0x000fc4000f8e00ff */
[----:B------:R-:W-:Y:S02]  /*1230*/  @UP1 USHF.R.U32.HI UR6, URZ, UR13, UR22 ;  /* 0x0000000dff061299 */ /* 0x000fe40008011616 */
[----:B------:R-:W-:Y:S02]  /*1240*/  UIMAD.WIDE.U32 UR18, UR16, UR12, URZ ;  /* 0x0000000c101272a5 */ /* 0x000fe4000f8e00ff */
[----:B------:R-:W-:Y:S01]  /*1250*/  UIMAD.WIDE.U32 UR22, UR6, UR8, URZ ;  /* 0x00000008061672a5 */ /* 0x000fe2000f8e00ff */
[----:B------:R-:W-:Y:S01]  /*1260*/  UMOV UR24, UR25 ;  /* 0x0000001900187c82 */ /* 0x000fe20008000000 */
[----:B------:R-:W-:Y:S01]  /*1270*/  UMOV UR10, UR11 ;  /* 0x0000000b000a7c82 */ /* 0x000fe20008000000 */
[----:B------:R-:W-:Y:S02]  /*1280*/  USHF.R.U32.HI UR24, URZ, UR4, UR24 ;  /* 0x00000004ff187299 */ /* 0x000fe40008011618 */
[----:B------:R-:W-:Y:S02]  /*1290*/  @UP2 USHF.R.U32.HI UR5, URZ, UR9, UR10 ;  /* 0x00000009ff052299 */ /* 0x000fe4000801160a */
[----:B------:R-:W-:Y:S01]  /*12a0*/  UMOV UR7, UR23 ;  /* 0x0000001700077c82 */ /* 0x000fe20008000000 */
[----:B------:R-:W-:Y:S01]  /*12b0*/  UMOV UR18, UR19 ;  /* 0x0000001300127c82 */ /* 0x000fe20008000000 */
[----:B------:R-:W-:-:S02]  /*12c0*/  @UP2 USHF.R.U32.HI UR6, URZ, UR9, UR7 ;  /* 0x00000009ff062299 */ /* 0x000fc40008011607 */
[----:B------:R-:W-:Y:S02]  /*12d0*/  USHF.R.U32.HI UR13, URZ, UR13, UR18 ;  /* 0x0000000dff0d7299 */ /* 0x000fe40008011612 */
[----:B------:R-:W-:Y:S02]  /*12e0*/  USEL UR4, UR20, UR24, !UP0 ;  /* 0x0000001814047287 */ /* 0x000fe4000c000000 */
[----:B------:R-:W-:Y:S02]  /*12f0*/  UIMAD UR7, UR5, UR21, URZ ;  /* 0x00000015050772a4 */ /* 0x000fe4000f8e02ff */
[----:B------:R-:W-:Y:S02]  /*1300*/  USEL UR5, UR16, UR13, !UP1 ;  /* 0x0000000d10057287 */ /* 0x000fe4000c800000 */
[----:B------:R-:W-:Y:S02]  /*1310*/  UIMAD UR12, UR6, UR21, URZ ;  /* 0x00000015060c72a4 */ /* 0x000fe4000f8e02ff */
[----:B------:R-:W-:-:S02]  /*1320*/  UISETP.GE.AND UP0, UPT, UR4, UR7, UPT ;  /* 0x000000070400728c */ /* 0x000fc4000bf06270 */
[----:B------:R-:W-:Y:S02]  /*1330*/  UIMAD.WIDE.U32 UR10, UR4, UR8, URZ ;  /* 0x00000008040a72a5 */ /* 0x000fe4000f8e00ff */
[----:B------:R-:W-:Y:S02]  /*1340*/  UISETP.GE.OR UP0, UPT, UR5, UR12, UP0 ;  /* 0x0000000c0500728c */ /* 0x000fe40008706670 */
[----:B------:R-:W-:Y:S02]  /*1350*/  UIMAD.WIDE.U32 UR12, UR5, UR8, URZ ;  /* 0x00000008050c72a5 */ /* 0x000fe4000f8e00ff */
[----:B------:R-:W-:Y:S01]  /*1360*/  UIADD3 UR10, UPT, UPT, -UR4, URZ, URZ ;  /* 0x000000ff040a7290 */ /* 0x000fe2000fffe1ff */
[----:B------:R-:W-:Y:S01]  /*1370*/  UMOV UR8, UR11 ;  /* 0x0000000b00087c82 */ /* 0x000fe20008000000 */
[----:B------:R-:W-:Y:S02]  /*1380*/  UIADD3 UR11, UPT, UPT, -UR5, URZ, URZ ;  /* 0x000000ff050b7290 */ /* 0x000fe4000fffe1ff */
[----:B------:R-:W-:-:S03]  /*1390*/  USHF.R.U32.HI UR8, URZ, UR9, UR8 ;  /* 0x00000009ff087299 */ /* 0x000fc60008011608 */
[----:B------:R-:W-:Y:S01]  /*13a0*/  @!UP0 UMOV UR7, UR13 ;  /* 0x0000000d00078c82 */ /* 0x000fe20008000000 */
[----:B------:R-:W-:Y:S02]  /*13b0*/  UIMAD UR20, UR14, UR10, UR20 ;  /* 0x0000000a0e1472a4 */ /* 0x000fe4000f8e0214 */
[----:B------:R-:W-:Y:S02]  /*13c0*/  USEL UR8, UR4, UR8, !UP2 ;  /* 0x0000000804087287 */ /* 0x000fe4000d000000 */
[----:B------:R-:W-:Y:S02]  /*13d0*/  @!UP0 USHF.R.U32.HI UR7, URZ, UR9, UR7 ;  /* 0x00000009ff078299 */ /* 0x000fe40008011607 */
[----:B------:R-:W-:Y:S02]  /*13e0*/  UIADD3 UR9, UPT, UPT, -UR8, URZ, URZ ;  /* 0x000000ff08097290 */ /* 0x000fe4000fffe1ff */
[----:B------:R-:W-:Y:S02]  /*13f0*/  @!UP0 USEL UR7, UR5, UR7, !UP2 ;  /* 0x0000000705078287 */ /* 0x000fe4000d000000 */
[----:B------:R-:W-:-:S02]  /*1400*/  UIMAD UR9, UR21, UR9, UR4 ;  /* 0x00000009150972a4 */ /* 0x000fc4000f8e0204 */
[----:B------:R-:W-:Y:S02]  /*1410*/  @!UP0 UIADD3 UR8, UPT, UPT, UR8, -UR7, URZ ;  /* 0x8000000708088290 */ /* 0x000fe4000fffe0ff */
[----:B------:R-:W-:Y:S02]  /*1420*/  @!UP0 UIMAD UR6, UR9, UR6, UR7 ;  /* 0x00000006090682a4 */ /* 0x000fe4000f8e0207 */
[----:B------:R-:W-:Y:S02]  /*1430*/  @!UP0 UIMAD UR4, UR8, UR21, UR5 ;  /* 0x00000015080482a4 */ /* 0x000fe4000f8e0205 */
[----:B------:R-:W-:Y:S02]  /*1440*/  UIMAD UR16, UR27, UR11, UR16 ;  /* 0x0000000b1b1072a4 */ /* 0x000fe4000f8e0210 */
[----:B------:R-:W-:Y:S01]  /*1450*/  UIMAD UR20, UR4, UR14, UR20 ;  /* 0x0000000e041472a4 */ /* 0x000fe2000f8e0214 */
[----:B------:R-:W-:Y:S02]  /*1460*/  @!UP0 UMOV UR5, UR6 ;  /* 0x0000000600058c82 */ /* 0x000fe40008000000 */
[----:B------:R-:W-:-:S12]  /*1470*/  UIMAD UR16, UR5, UR27, UR16 ;  /* 0x0000001b051072a4 */ /* 0x000fd8000f8e0210 */
.L_x_18:
[----:B------:R-:W-:Y:S02]  /*1480*/  UISETP.NE.AND UP1, UPT, UR28, 0x1, UPT ;  /* 0x000000011c00788c */ /* 0x000fe4000bf25270 */
[----:B------:R-:W-:Y:S02]  /*1490*/  UISETP.NE.AND UP0, UPT, UR17, 0x2, UPT ;  /* 0x000000021100788c */ /* 0x000fe4000bf05270 */
[----:B------:R-:W-:-:S05]  /*14a0*/  ULOP3.LUT UR24, UR26, 0x400, URZ, 0xc0, !UPT ;  /* 0x000004001a187892 */ /* 0x000fca000f8ec0ff */
[----:B------:R-:W-:Y:S07]  /*14b0*/  BRA.U UP1, `(.L_x_19) ;  /* 0x0000000101447547 */ /* 0x000fee000b800000 */
[----:B------:R-:W1:Y:S01]  /*14c0*/  LDCU.128 UR8, c[0x0][0xb10] ;  /* 0x00016200ff0877ac */ /* 0x000e620008000c00 */
[----:B------:R-:W2:Y:S01]  /*14d0*/  LDCU UR12, c[0x0][0xb0c] ;  /* 0x00016180ff0c77ac */ /* 0x000ea20008000800 */
[----:B------:R-:W3:Y:S01]  /*14e0*/  LDCU UR13, c[0x0][0xb20] ;  /* 0x00016400ff0d77ac */ /* 0x000ee20008000800 */
[----:B-1----:R-:W-:Y:S02]  /*14f0*/  UIMAD.WIDE.U32 UR6, UR16, UR8, URZ ;  /* 0x00000008100672a5 */ /* 0x002fe4000f8e00ff */
[----:B------:R-:W-:Y:S02]  /*1500*/  UIMAD.WIDE.U32 UR4, UR20, UR11, URZ ;  /* 0x0000000b140472a5 */ /* 0x000fe4000f8e00ff */
[----:B--2---:R-:W-:Y:S02]  /*1510*/  UISETP.NE.AND UP2, UPT, UR12, 0x1, UPT ;  /* 0x000000010c00788c */ /* 0x004fe4000bf45270 */
[----:B------:R-:W-:Y:S01]  /*1520*/  UISETP.NE.AND UP1, UPT, UR10, 0x1, UPT ;  /* 0x000000010a00788c */ /* 0x000fe2000bf25270 */
[----:B------:R-:W-:-:S02]  /*1530*/  UMOV UR6, UR7 ;  /* 0x0000000700067c82 */ /* 0x000fc40008000000 */
[----:B------:R-:W-:Y:S01]  /*1540*/  UMOV UR4, UR5 ;  /* 0x0000000500047c82 */ /* 0x000fe20008000000 */
[----:B------:R-:W-:Y:S02]  /*1550*/  USHF.R.U32.HI UR6, URZ, UR9, UR6 ;  /* 0x00000009ff067299 */ /* 0x000fe40008011606 */
[----:B---3--:R-:W-:Y:S02]  /*1560*/  USHF.R.U32.HI UR4, URZ, UR13, UR4 ;  /* 0x0000000dff047299 */ /* 0x008fe40008011604 */
[----:B------:R-:W-:Y:S02]  /*1570*/  USEL UR5, UR16, UR6, !UP2 ;  /* 0x0000000610057287 */ /* 0x000fe4000d000000 */
[----:B------:R-:W-:-:S04]  /*1580*/  USEL UR4, UR20, UR4, !UP1 ;  /* 0x0000000414047287 */ /* 0x000fc8000c800000 */
[----:B------:R-:W-:Y:S02]  /*1590*/  UIADD3 UR6, UPT, UPT, UR5, -UR4, URZ ;  /* 0x8000000405067290 */ /* 0x000fe4000fffe0ff */
[----:B------:R-:W-:Y:S02]  /*15a0*/  UIADD3 UR4, UPT, UPT, -UR5, UR4, URZ ;  /* 0x0000000405047290 */ /* 0x000fe4000fffe1ff */
[----:B------:R-:W-:Y:S02]  /*15b0*/  UIMAD UR20, UR6, UR10, UR20 ;  /* 0x0000000a061472a4 */ /* 0x000fe4000f8e0214 */
[----:B------:R-:W-:-:S12]  /*15c0*/  UIMAD UR16, UR4, UR12, UR16 ;  /* 0x0000000c041072a4 */ /* 0x000fd8000f8e0210 */
.L_x_19:
[----:B------:R-:W-:Y:S05]  /*15d0*/  BRA.U !UP5, `(.L_x_20) ;  /* 0x000000010d0c7547 */ /* 0x000fea000b800000 */
[----:B------:R-:W-:Y:S01]  /*15e0*/  UCGABAR_WAIT ;  /* 0x0000000000007dc7 */ /* 0x000fe20008000000 */
[----:B------:R-:W-:Y:S01]  /*15f0*/  CCTL.IVALL ;  /* 0x00000000ff00798f */ /* 0x000fe20002000000 */
[----:B------:R-:W-:Y:S05]  /*1600*/  BRA `(.L_x_21) ;  /* 0x0000000000047947 */ /* 0x000fea0003800000 */
.L_x_20:
[----:B------:R-:W-:Y:S06]  /*1610*/  BAR.SYNC.DEFER_BLOCKING 0x0 ;  /* 0x0000000000007b1d */ /* 0x000fec0000010000 */
.L_x_21:
[----:B------:R-:W-:Y:S05]  /*1620*/  BRA.U UP0, `(.L_x_22) ;  /* 0x0000001100e47547 */ /* 0x000fea000b800000 */
[----:B------:R-:W1:Y:S01]  /*1630*/  LDCU UR6, c[0x0][0x38c] ;  /* 0x00007180ff0677ac */ /* 0x000e620008000800 */
[----:B------:R-:W-:Y:S01]  /*1640*/  PLOP3.LUT P1, PT, PT, PT, UP3, 0x80, 0x8 ;  /* 0x000000000008781c */ /* 0x000fe20003f2f038 */
[----:B------:R-:W-:Y:S01]  /*1650*/  IMAD.MOV.U32 R12, RZ, RZ, 0x1 ;  /* 0x00000001ff0c7424 */ /* 0x000fe200078e00ff */
[----:B------:R-:W-:Y:S01]  /*1660*/  ISETP.EQ.OR P2, PT, R0, RZ, P3 ;  /* 0x000000ff0000720c */ /* 0x000fe20001f42670 */
[----:B------:R-:W-:Y:S01]  /*1670*/  UISETP.NE.AND UP1, UPT, UR17, URZ, UPT ;  /* 0x000000ff1100728c */ /* 0x000fe2000bf25270 */
[----:B------:R-:W-:Y:S02]  /*1680*/  PLOP3.LUT P1, PT, P1, PT, PT, 0x8, 0x80 ;  /* 0x000000000080781c */ /* 0x000fe40000f2e170 */
[----:B------:R-:W-:Y:S01]  /*1690*/  CS2R R10, SRZ ;  /* 0x00000000000a7805 */ /* 0x000fe2000001ff00 */
[----:B------:R-:W-:Y:S01]  /*16a0*/  IMAD.MOV.U32 R9, RZ, RZ, RZ ;  /* 0x000000ffff097224 */ /* 0x000fe200078e00ff */
[----:B------:R-:W2:Y:S01]  /*16b0*/  LDCU UR39, c[0x0][0x370] ;  /* 0x00006e00ff2777ac */ /* 0x000ea20008000800 */
[----:B------:R-:W-:Y:S01]  /*16c0*/  IMAD.MOV.U32 R8, RZ, RZ, 0x1 ;  /* 0x00000001ff087424 */ /* 0x000fe200078e00ff */
[----:B------:R-:W3:Y:S01]  /*16d0*/  LDCU.64 UR28, c[0x0][0x348] ;  /* 0x00006900ff1c77ac */ /* 0x000ee20008000a00 */
[----:B------:R-:W-:-:S02]  /*16e0*/  USHF.R.U32.HI UR44, URZ, 0x5, UR24 ;  /* 0x00000005ff2c7899 */ /* 0x000fc40008011618 */
[----:B-1----:R-:W-:Y:S02]  /*16f0*/  UIADD3 UR5, UPT, UPT, UR6, 0x1f, URZ ;  /* 0x0000001f06057890 */ /* 0x002fe4000fffe0ff */
[----:B------:R-:W-:Y:S02]  /*1700*/  UIADD3 UR46, UPT, UPT, UR6, 0x3e, URZ ;  /* 0x0000003e062e7890 */ /* 0x000fe4000fffe0ff */
[----:B------:R-:W-:Y:S01]  /*1710*/  USHF.R.S32.HI UR4, URZ, 0x1f, UR5 ;  /* 0x0000001fff047899 */ /* 0x000fe20008011405 */
[----:B------:R-:W1:Y:S03]  /*1720*/  LDCU UR38, c[0x0][0x374] ;  /* 0x00006e80ff2677ac */ /* 0x000e660008000800 */
[----:B------:R-:W-:Y:S02]  /*1730*/  ULEA.HI UR4, UR4, UR5, URZ, 0x5 ;  /* 0x0000000504047291 */ /* 0x000fe4000f8f28ff */
[----:B------:R-:W-:-:S02]  /*1740*/  USEL UR25, UR37, 0x2, UP1 ;  /* 0x0000000225197887 */ /* 0x000fc40008800000 */
[----:B------:R-:W-:Y:S02]  /*1750*/  USHF.R.S32.HI UR41, URZ, 0x5, UR4 ;  /* 0x00000005ff297899 */ /* 0x000fe40008011404 */
[----:B------:R-:W-:Y:S02]  /*1760*/  UIADD3 UR4, UPT, UPT, UR6, -0x1, URZ ;  /* 0xffffffff06047890 */ /* 0x000fe4000fffe0ff */
[----:B------:R-:W-:Y:S02]  /*1770*/  UISETP.LT.U32.AND UP0, UPT, UR41, 0x5, UPT ;  /* 0x000000052900788c */ /* 0x000fe4000bf01070 */
[----:B------:R-:W-:Y:S02]  /*1780*/  UISETP.GE.U32.AND UP2, UPT, UR4, -0x3f, UPT ;  /* 0xffffffc10400788c */ /* 0x000fe4000bf46070 */
[----:B------:R-:W-:Y:S01]  /*1790*/  USEL UR40, UR41, 0x5, UP0 ;  /* 0x0000000529287887 */ /* 0x000fe20008000000 */
[----:B------:R-:W-:-:S03]  /*17a0*/  UMOV UR5, URZ ;  /* 0x000000ff00057c82 */ /* 0x000fc60008000000 */
[----:B------:R-:W-:Y:S02]  /*17b0*/  UIADD3 UR21, UPT, UPT, UR40, -0x1, URZ ;  /* 0xffffffff28157890 */ /* 0x000fe4000fffe0ff */
[----:B------:R-:W-:-:S03]  /*17c0*/  UIADD3 UR43, UPT, UPT, UR41, -UR40, URZ ;  /* 0x80000028292b7290 */ /* 0x000fc6000fffe0ff */
[----:B------:R-:W-:-:S04]  /*17d0*/  @UP2 UIADD3 UR21, UPT, UPT, UR40, URZ, URZ ;  /* 0x000000ff28152290 */ /* 0x000fc8000fffe0ff */
[----:B-123--:R-:W-:-:S12]  /*17e0*/  UIADD3 UR21, UPT, UPT, UR21, 0x1, URZ ;  /* 0x0000000115157890 */ /* 0x00efd8000fffe0ff */
.L_x_42:
[----:B------:R-:W-:Y:S01]  /*17f0*/  UISETP.NE.AND UP0, UPT, UR45, URZ, UPT ;  /* 0x000000ff2d00728c */ /* 0x000fe2000bf05270 */
[----:B------:R-:W1:Y:S08]  /*1800*/  S2UR UR45, SR_CgaCtaId ;  /* 0x00000000002d79c3 */ /* 0x000e700000008800 */
[----:B------:R-:W-:Y:S05]  /*1810*/  BRA.U UP0, `(.L_x_23) ;  /* 0x0000000100347547 */ /* 0x000fea000b800000 */
[----:B------:R-:W2:Y:S01]  /*1820*/  S2R R0, SR_CgaCtaId ;  /* 0x0000000000007919 */ /* 0x000ea20000008800 */
[----:B------:R-:W-:-:S04]  /*1830*/  MOV R2, 0x400 ;  /* 0x0000040000027802 */ /* 0x000fc80000000f00 */
[----:B--2---:R-:W-:Y:S02]  /*1840*/  LEA R0, R0, R2, 0x18 ;  /* 0x0000000200007211 */ /* 0x004fe400078ec0ff */
[----:B------:R-:W-:-:S03]  /*1850*/  SHF.L.U32 R2, R8, 0x1f, RZ ;  /* 0x0000001f08027819 */ /* 0x000fc600000006ff */
[----:B------:R-:W-:-:S04]  /*1860*/  IMAD R0, R9, 0x8, R0 ;  /* 0x0000000809007824 */ /* 0x000fc800078e0200 */
[----:B------:R-:W2:Y:S02]  /*1870*/  SYNCS.PHASECHK.TRANS64.TRYWAIT P0, [R0+URZ+0xf0], R2 ;  /* 0x0000f002000075a7 */ /* 0x000ea400080011ff */
[----:B--2---:R-:W-:Y:S05]  /*1880*/  @!P0 BRA `(.L_x_24) ;  /* 0x0000005c00dc8947 */ /* 0x004fea0003800000 */
.L_x_113:
[----:B------:R-:W-:Y:S01]  /*1890*/  VIADD R9, R9, 0x1 ;  /* 0x0000000109097836 */ /* 0x000fe20000000000 */
[----:B------:R2:W-:Y:S04]  /*18a0*/  SYNCS.ARRIVE.TRANS64.A1T0 RZ, [R0+URZ+0xe0], RZ ;  /* 0x0000e0ff00ff79a7 */ /* 0x0005e800081000ff */
[----:B------:R-:W-:-:S04]  /*18b0*/  ISETP.NE.AND P0, PT, R9, 0x2, PT ;  /* 0x000000020900780c */ /* 0x000fc80003f05270 */
[----:B------:R-:W-:Y:S02]  /*18c0*/  SEL R9, R9, RZ, P0 ;  /* 0x000000ff09097207 */ /* 0x000fe40000000000 */
[----:B--2---:R-:W-:-:S04]  /*18d0*/  SEL R0, RZ, 0x1, P0 ;  /* 0x00000001ff007807 */ /* 0x004fc80000000000 */
[----:B------:R-:W-:-:S07]  /*18e0*/  LOP3.LUT R8, R8, R0, RZ, 0x3c, !PT ;  /* 0x0000000008087212 */ /* 0x000fce00078e3cff */
.L_x_23:
[----:B------:R-:W-:Y:S01]  /*18f0*/  UMOV UR6, 0x400 ;  /* 0x0000040000067882 */ /* 0x000fe20000000000 */
[----:B------:R-:W-:Y:S01]  /*1900*/  SHF.L.U32 R0, R12, 0x1f, RZ ;  /* 0x0000001f0c007819 */ /* 0x000fe200000006ff */
[----:B-1----:R-:W-:Y:S02]  /*1910*/  ULEA UR6, UR45, UR6, 0x18 ;  /* 0x000000062d067291 */ /* 0x002fe4000f8ec0ff */
[----:B------:R-:W-:Y:S02]  /*1920*/  UISETP.GE.U32.AND UP0, UPT, UR46, 0x3f, UPT ;  /* 0x0000003f2e00788c */ /* 0x000fe4000bf06070 */
[----:B------:R-:W-:Y:S02]  /*1930*/  ULEA UR4, UR5, UR6, 0x3 ;  /* 0x0000000605047291 */ /* 0x000fe4000f8e18ff */
[----:B------:R-:W-:Y:S02]  /*1940*/  USHF.L.U32 UR11, UR20, 0x7, URZ ;  /* 0x00000007140b7899 */ /* 0x000fe400080006ff */
[----:B------:R-:W-:Y:S01]  /*1950*/  ULEA UR35, UR16, UR44, 0x6 ;  /* 0x0000002c10237291 */ /* 0x000fe2000f8e30ff */
[----:B------:R-:W-:-:S04]  /*1960*/  UMOV UR13, URZ ;  /* 0x000000ff000d7c82 */ /* 0x000fc80008000000 */
[----:B------:R1:W2:Y:S01]  /*1970*/  SYNCS.PHASECHK.TRANS64.TRYWAIT P0, [UR4+0x28], R0 ;  /* 0x00002800ff0075a7 */ /* 0x0002a20008001104 */
[----:B------:R-:W-:Y:S06]  /*1980*/  BRA.U !UP0, `(.L_x_25) ;  /* 0x0000000108bc7547 */ /* 0x000fec000b800000 */
[----:B------:R-:W-:Y:S01]  /*1990*/  UMOV UR7, URZ ;  /* 0x000000ff00077c82 */ /* 0x000fe20008000000 */
[----:B------:R-:W-:-:S05]  /*19a0*/  UMOV UR4, UR5 ;  /* 0x0000000500047c82 */ /* 0x000fca0008000000 */
.L_x_31:
[----:B------:R-:W-:Y:S01]  /*19b0*/  ULEA UR33, UR4, UR6, 0x3 ;  /* 0x0000000604217291 */ /* 0x000fe2000f8e18ff */
[----:B--2---:R-:W-:Y:S01]  /*19c0*/  @!P3 MOV R2, 0x1800 ;  /* 0x000018000002b802 */ /* 0x004fe20000000f00 */
[----:B--2-4-:R-:W-:Y:S10]  /*19d0*/  @P0 BRA `(.L_x_26) ;  /* 0x00000000000c0947 */ /* 0x014ff40003800000 */
[----:B------:R-:W-:-:S04]  /*19e0*/  SHF.L.U32 R3, R12, 0x1f, RZ ;  /* 0x0000001f0c037819 */ /* 0x000fc800000006ff */
[----:B------:R-:W2:Y:S02]  /*19f0*/  SYNCS.PHASECHK.TRANS64.TRYWAIT P0, [UR33+0x28], R3 ;  /* 0x00002803ff0075a7 */ /* 0x000ea40008001121 */
[----:B--2---:R-:W-:Y:S05]  /*1a00*/  @!P0 BRA `(.L_x_27) ;  /* 0x0000005c00908947 */ /* 0x004fea0003800000 */
.L_x_26:
[----:B------:R2:W-:Y:S01]  /*1a10*/  @!P3 SYNCS.ARRIVE.TRANS64 RZ, [UR33], R2 ;  /* 0x00000002ffffb9a7 */ /* 0x0005e20008000021 */
[----:B------:R-:W-:-:S04]  /*1a20*/  ULOP3.LUT UR5, UR25, 0x2, URZ, 0xfc, !UPT ;  /* 0x0000000219057892 */ /* 0x000fc8000f8efcff */
[----:B------:R-:W-:-:S09]  /*1a30*/  UISETP.NE.AND UP0, UPT, UR5, 0x2, UPT ;  /* 0x000000020500788c */ /* 0x000fd2000bf05270 */
[----:B------:R-:W-:Y:S05]  /*1a40*/  BRA.U UP0, `(.L_x_28) ;  /* 0x0000000100047547 */ /* 0x000fea000b800000 */
[----:B------:R-:W-:Y:S05]  /*1a50*/  BPT.TRAP 0x1 ;  /* 0x000000040000795c */ /* 0x000fea0000300000 */
.L_x_28:
[----:B------:R-:W-:Y:S04]  /*1a60*/  BSSY.RECONVERGENT B0, `(.L_x_29) ;  /* 0x0000003000007945 */ /* 0x000fe80003800200 */
[----:B------:R-:W-:Y:S05]  /*1a70*/  @P2 BRA `(.L_x_30) ;  /* 0x0000000000042947 */ /* 0x000fea0003800000 */
[----:B------:R-:W-:Y:S05]  /*1a80*/  BPT.TRAP 0x1 ;  /* 0x000000040000795c */ /* 0x000fea0000300000 */
.L_x_30:
[----:B------:R-:W-:Y:S05]  /*1a90*/  BSYNC.RECONVERGENT B0 ;  /* 0x0000000000007941 */ /* 0x000fea0003800200 */
.L_x_29:
[----:B------:R-:W-:Y:S02]  /*1aa0*/  UIADD3 UR5, UPT, UPT, UR4, 0x1, URZ ;  /* 0x0000000104057890 */ /* 0x000fe4000fffe0ff */
[----:B------:R-:W-:Y:S02]  /*1ab0*/  ULEA UR32, UR4, UR24, 0xb ;  /* 0x0000001804207291 */ /* 0x000fe4000f8e58ff */
[----:B------:R-:W-:Y:S02]  /*1ac0*/  UISETP.NE.AND UP0, UPT, UR5, 0x5, UPT ;  /* 0x000000050500788c */ /* 0x000fe4000bf05270 */
[----:B------:R-:W-:Y:S02]  /*1ad0*/  UIADD3 UR16, UP1, UPT, UR28, 0x80, URZ ;  /* 0x000000801c107890 */ /* 0x000fe4000ff3e0ff */
[----:B------:R-:W-:Y:S02]  /*1ae0*/  USEL UR9, URZ, 0x1, UP0 ;  /* 0x00000001ff097887 */ /* 0x000fe40008000000 */
[----:B------:R-:W-:-:S02]  /*1af0*/  USEL UR5, UR5, URZ, UP0 ;  /* 0x000000ff05057287 */ /* 0x000fc40008000000 */
[----:B------:R-:W-:Y:S02]  /*1b00*/  UIADD3 UR14, UP0, UPT, UR28, 0x180, URZ ;  /* 0x000001801c0e7890 */ /* 0x000fe4000ff1e0ff */
[----:B------:R-:W-:Y:S01]  /*1b10*/  ULEA UR8, UR5, UR6, 0x3 ;  /* 0x0000000605087291 */ /* 0x000fe2000f8e18ff */
[----:B------:R-:W-:Y:S01]  /*1b20*/  LOP3.LUT R12, R12, UR9, RZ, 0x3c, !PT ;  /* 0x000000090c0c7c12 */ /* 0x000fe2000f8e3cff */
[----:B------:R-:W-:Y:S02]  /*1b30*/  USHF.L.U32 UR34, UR7, 0x5, URZ ;  /* 0x0000000507227899 */ /* 0x000fe400080006ff */
[----:B------:R-:W-:Y:S01]  /*1b40*/  UIADD3.X UR17, UPT, UPT, URZ, UR29, URZ, UP1, !UPT ;  /* 0x0000001dff117290 */ /* 0x000fe20008ffe4ff */
[----:B-1----:R-:W-:Y:S01]  /*1b50*/  SHF.L.U32 R0, R12, 0x1f, RZ ;  /* 0x0000001f0c007819 */ /* 0x002fe200000006ff */
[----:B------:R-:W-:Y:S02]  /*1b60*/  UIADD3 UR32, UPT, UPT, UR6, 0x4400, UR32 ;  /* 0x0000440006207890 */ /* 0x000fe4000fffe020 */
[----:B------:R-:W-:Y:S01]  /*1b70*/  UIADD3.X UR15, UPT, UPT, URZ, UR29, URZ, UP0, !UPT ;  /* 0x0000001dff0f7290 */ /* 0x000fe200087fe4ff */
[----:B------:R3:W4:Y:S01]  /*1b80*/  SYNCS.PHASECHK.TRANS64.TRYWAIT P0, [UR8+0x28], R0 ;  /* 0x00002800ff0075a7 */ /* 0x0007220008001108 */
[----:B------:R-:W-:Y:S01]  /*1b90*/  ULEA UR8, UR4, UR6, 0xc ;  /* 0x0000000604087291 */ /* 0x000fe2000f8e60ff */
[----:B------:R-:W-:Y:S01]  /*1ba0*/  UMOV UR13, 0x30000 ;  /* 0x00030000000d7882 */ /* 0x000fe20000000000 */
[----:B------:R-:W-:-:S02]  /*1bb0*/  UMOV UR18, 0x0 ;  /* 0x0000000000127882 */ /* 0x000fc40000000000 */
[----:B------:R-:W-:Y:S01]  /*1bc0*/  UIADD3 UR8, UPT, UPT, UR8, 0x6c00, URZ ;  /* 0x00006c0008087890 */ /* 0x000fe2000fffe0ff */
[----:B------:R-:W-:Y:S01]  /*1bd0*/  UMOV UR19, 0x10000000 ;  /* 0x1000000000137882 */ /* 0x000fe20000000000 */
[----:B------:R-:W-:Y:S01]  /*1be0*/  UMOV UR12, UR36 ;  /* 0x00000024000c7c82 */ /* 0x000fe20008000000 */
[----:B------:R-:W-:Y:S01]  /*1bf0*/  UMOV UR9, UR33 ;  /* 0x0000002100097c82 */ /* 0x000fe20008000000 */
[----:B------:R-:W-:Y:S01]  /*1c00*/  UMOV UR10, UR34 ;  /* 0x00000022000a7c82 */ /* 0x000fe20008000000 */
[----:B------:R1:W-:Y:S01]  /*1c10*/  UTMALDG.3D.MULTICAST [UR32], [UR16], UR13, desc[UR18] ;  /* 0x00001220100073b4 */ /* 0x0003e2000801180d */
[----:B------:R-:W-:Y:S01]  /*1c20*/  UIADD3 UR7, UPT, UPT, UR7, 0x1, URZ ;  /* 0x0000000107077890 */ /* 0x000fe2000fffe0ff */
[----:B------:R-:W-:-:S03]  /*1c30*/  UMOV UR4, UR5 ;  /* 0x0000000500047c82 */ /* 0x000fc60008000000 */
[----:B------:R-:W-:Y:S01]  /*1c40*/  UISETP.NE.AND UP0, UPT, UR7, UR21, UPT ;  /* 0x000000150700728c */ /* 0x000fe2000bf05270 */
[----:B------:R3:W-:Y:S01]  /*1c50*/  UTMALDG.3D [UR8], [UR14], desc[UR18] ;  /* 0x000012080e0075b4 */ /* 0x0007e20008011000 */
[----:B-1----:R-:W-:-:S07]  /*1c60*/  UMOV UR13, UR21 ;  /* 0x00000015000d7c82 */ /* 0x002fce0008000000 */
[----:B---3--:R-:W-:Y:S05]  /*1c70*/  BRA.U UP0, `(.L_x_31) ;  /* 0xfffffffd004c7547 */ /* 0x008fea000b83ffff */
.L_x_25:
[----:B------:R-:W-:Y:S01]  /*1c80*/  ULEA UR4, UR5, UR6, 0x3 ;  /* 0x0000000605047291 */ /* 0x000fe2000f8e18ff */
[----:B-1----:R-:W-:Y:S01]  /*1c90*/  SHF.L.U32 R0, R12, 0x1f, RZ ;  /* 0x0000001f0c007819 */ /* 0x002fe200000006ff */
[----:B------:R-:W-:Y:S01]  /*1ca0*/  @!P1 SYNCS.ARRIVE.TRANS64.A1T0 RZ, [UR6+0x78], RZ ;  /* 0x000078ffffff99a7 */ /* 0x000fe20008100006 */
[----:B------:R-:W-:-:S06]  /*1cb0*/  UISETP.GT.AND UP0, UPT, UR41, UR40, UPT ;  /* 0x000000282900728c */ /* 0x000fcc000bf04270 */
[----:B--2-4-:R1:W2:Y:S03]  /*1cc0*/  SYNCS.PHASECHK.TRANS64.TRYWAIT P0, [UR4+0x28], R0 ;  /* 0x00002800ff0075a7 */ /* 0x0142a60008001104 */
[----:B------:R-:W-:Y:S05]  /*1cd0*/  BRA.U !UP0, `(.L_x_32) ;  /* 0x0000000108c07547 */ /* 0x000fea000b800000 */
[----:B------:R-:W-:Y:S01]  /*1ce0*/  UIADD3 UR26, UPT, UPT, UR43, UR13, URZ ;  /* 0x0000000d2b1a7290 */ /* 0x000fe2000fffe0ff */
[----:B------:R-:W-:-:S11]  /*1cf0*/  UMOV UR4, UR5 ;  /* 0x0000000500047c82 */ /* 0x000fd60008000000 */
.L_x_38:
[----:B------:R-:W-:Y:S01]  /*1d00*/  ULEA UR17, UR4, UR6, 0x3 ;  /* 0x0000000604117291 */ /* 0x000fe2000f8e18ff */
[----:B--2---:R-:W-:Y:S01]  /*1d10*/  @!P3 MOV R2, 0x1800 ;  /* 0x000018000002b802 */ /* 0x004fe20000000f00 */
[----:B--2-4-:R-:W-:Y:S10]  /*1d20*/  @P0 BRA `(.L_x_33) ;  /* 0x00000000000c0947 */ /* 0x014ff40003800000 */
[----:B------:R-:W-:-:S04]  /*1d30*/  SHF.L.U32 R3, R12, 0x1f, RZ ;  /* 0x0000001f0c037819 */ /* 0x000fc800000006ff */
[----:B------:R-:W2:Y:S02]  /*1d40*/  SYNCS.PHASECHK.TRANS64.TRYWAIT P0, [UR17+0x28], R3 ;  /* 0x00002803ff0075a7 */ /* 0x000ea40008001111 */
[----:B--2---:R-:W-:Y:S05]  /*1d50*/  @!P0 BRA `(.L_x_34) ;  /* 0x0000005800d48947 */ /* 0x004fea0003800000 */
.L_x_33:
[----:B------:R2:W-:Y:S01]  /*1d60*/  @!P3 SYNCS.ARRIVE.TRANS64 RZ, [UR17], R2 ;  /* 0x00000002ffffb9a7 */ /* 0x0005e20008000011 */
[----:B------:R-:W-:-:S04]  /*1d70*/  ULOP3.LUT UR5, UR25, 0x2, URZ, 0xfc, !UPT ;  /* 0x0000000219057892 */ /* 0x000fc8000f8efcff */
[----:B------:R-:W-:-:S09]  /*1d80*/  UISETP.NE.AND UP0, UPT, UR5, 0x2, UPT ;  /* 0x000000020500788c */ /* 0x000fd2000bf05270 */
[----:B------:R-:W-:Y:S05]  /*1d90*/  BRA.U UP0, `(.L_x_35) ;  /* 0x0000000100047547 */ /* 0x000fea000b800000 */
[----:B------:R-:W-:Y:S05]  /*1da0*/  BPT.TRAP 0x1 ;  /* 0x000000040000795c */ /* 0x000fea0000300000 */
.L_x_35:
[----:B------:R-:W-:Y:S04]  /*1db0*/  BSSY.RECONVERGENT B0, `(.L_x_36) ;  /* 0x0000003000007945 */ /* 0x000fe80003800200 */
[----:B------:R-:W-:Y:S05]  /*1dc0*/  @P2 BRA `(.L_x_37) ;  /* 0x0000000000042947 */ /* 0x000fea0003800000 */
[----:B------:R-:W-:Y:S05]  /*1dd0*/  BPT.TRAP 0x1 ;  /* 0x000000040000795c */ /* 0x000fea0000300000 */
.L_x_37:
[----:B------:R-:W-:Y:S05]  /*1de0*/  BSYNC.RECONVERGENT B0 ;  /* 0x0000000000007941 */ /* 0x000fea0003800200 */
.L_x_36:
[----:B------:R-:W-:Y:S02]  /*1df0*/  UIADD3 UR5, UPT, UPT, UR4, 0x1, URZ ;  /* 0x0000000104057890 */ /* 0x000fe4000fffe0ff */
[----:B------:R-:W-:Y:S02]  /*1e00*/  ULEA UR16, UR4, UR24, 0xb ;  /* 0x0000001804107291 */ /* 0x000fe4000f8e58ff */
[----:B------:R-:W-:Y:S02]  /*1e10*/  UISETP.NE.AND UP0, UPT, UR5, 0x5, UPT ;  /* 0x000000050500788c */ /* 0x000fe4000bf05270 */
[----:B------:R-:W-:Y:S02]  /*1e20*/  UIADD3 UR22, UP1, UPT, UR28, 0x80, URZ ;  /* 0x000000801c167890 */ /* 0x000fe4000ff3e0ff */
[----:B------:R-:W-:Y:S02]  /*1e30*/  USEL UR8, URZ, 0x1, UP0 ;  /* 0x00000001ff087887 */ /* 0x000fe40008000000 */
[----:B------:R-:W-:-:S02]  /*1e40*/  USEL UR5, UR5, URZ, UP0 ;  /* 0x000000ff05057287 */ /* 0x000fc40008000000 */
[----:B------:R-:W-:Y:S02]  /*1e50*/  UIADD3 UR14, UP0, UPT, UR28, 0x180, URZ ;  /* 0x000001801c0e7890 */ /* 0x000fe4000ff1e0ff */
[----:B------:R-:W-:Y:S01]  /*1e60*/  LOP3.LUT R12, R12, UR8, RZ, 0x3c, !PT ;  /* 0x000000080c0c7c12 */ /* 0x000fe2000f8e3cff */
[----:B------:R-:W-:Y:S02]  /*1e70*/  ULEA UR7, UR5, UR6, 0x3 ;  /* 0x0000000605077291 */ /* 0x000fe4000f8e18ff */
[----:B------:R-:W-:Y:S01]  /*1e80*/  ULEA UR8, UR4, UR6, 0xc ;  /* 0x0000000604087291 */ /* 0x000fe2000f8e60ff */
[----:B-1----:R-:W-:Y:S01]  /*1e90*/  SHF.L.U32 R0, R12, 0x1f, RZ ;  /* 0x0000001f0c007819 */ /* 0x002fe200000006ff */
[----:B------:R-:W-:Y:S02]  /*1ea0*/  USHF.L.U32 UR18, UR13, 0x5, URZ ;  /* 0x000000050d127899 */ /* 0x000fe400080006ff */
[----:B------:R-:W-:Y:S02]  /*1eb0*/  UIADD3 UR16, UPT, UPT, UR6, 0x4400, UR16 ;  /* 0x0000440006107890 */ /* 0x000fe4000fffe010 */
[----:B------:R-:W-:Y:S01]  /*1ec0*/  UIADD3.X UR23, UPT, UPT, URZ, UR29, URZ, UP1, !UPT ;  /* 0x0000001dff177290 */ /* 0x000fe20008ffe4ff */
[----:B------:R3:W4:Y:S01]  /*1ed0*/  SYNCS.PHASECHK.TRANS64.TRYWAIT P0, [UR7+0x28], R0 ;  /* 0x00002800ff0075a7 */ /* 0x0007220008001107 */
[----:B------:R-:W-:-:S02]  /*1ee0*/  UIADD3 UR8, UPT, UPT, UR8, 0x6c00, URZ ;  /* 0x00006c0008087890 */ /* 0x000fc4000fffe0ff */
[----:B------:R-:W-:Y:S01]  /*1ef0*/  UIADD3.X UR15, UPT, UPT, URZ, UR29, URZ, UP0, !UPT ;  /* 0x0000001dff0f7290 */ /* 0x000fe200087fe4ff */
[----:B------:R-:W-:Y:S01]  /*1f00*/  UMOV UR7, 0x30000 ;  /* 0x0003000000077882 */ /* 0x000fe20000000000 */
[----:B------:R-:W-:Y:S01]  /*1f10*/  UMOV UR30, 0x0 ;  /* 0x00000000001e7882 */ /* 0x000fe20000000000 */
[----:B------:R-:W-:Y:S01]  /*1f20*/  UMOV UR31, 0x10000000 ;  /* 0x10000000001f7882 */ /* 0x000fe20000000000 */
[----:B------:R-:W-:Y:S01]  /*1f30*/  UMOV UR19, UR35 ;  /* 0x0000002300137c82 */ /* 0x000fe20008000000 */
[----:B------:R-:W-:Y:S01]  /*1f40*/  UMOV UR20, UR36 ;  /* 0x0000002400147c82 */ /* 0x000fe20008000000 */
[----:B------:R-:W-:Y:S01]  /*1f50*/  UMOV UR12, UR36 ;  /* 0x00000024000c7c82 */ /* 0x000fe20008000000 */
[----:B------:R-:W-:Y:S01]  /*1f60*/  UMOV UR9, UR17 ;  /* 0x0000001100097c82 */ /* 0x000fe20008000000 */
[----:B------:R-:W-:Y:S01]  /*1f70*/  UMOV UR10, UR18 ;  /* 0x00000012000a7c82 */ /* 0x000fe20008000000 */
[----:B------:R3:W-:Y:S01]  /*1f80*/  UTMALDG.3D.MULTICAST [UR16], [UR22], UR7, desc[UR30] ;  /* 0x00001e10160073b4 */ /* 0x0007e20008011807 */
[----:B------:R-:W-:Y:S01]  /*1f90*/  UIADD3 UR13, UPT, UPT, UR13, 0x1, URZ ;  /* 0x000000010d0d7890 */ /* 0x000fe2000fffe0ff */
[----:B------:R-:W-:-:S03]  /*1fa0*/  UMOV UR4, UR5 ;  /* 0x0000000500047c82 */ /* 0x000fc60008000000 */
[----:B------:R-:W-:Y:S01]  /*1fb0*/  UISETP.NE.AND UP0, UPT, UR13, UR26, UPT ;  /* 0x0000001a0d00728c */ /* 0x000fe2000bf05270 */
[----:B------:R3:W-:Y:S08]  /*1fc0*/  UTMALDG.3D [UR8], [UR14], desc[UR30] ;  /* 0x00001e080e0075b4 */ /* 0x0007f00008011000 */
[----:B---3--:R-:W-:Y:S05]  /*1fd0*/  BRA.U UP0, `(.L_x_38) ;  /* 0xfffffffd00487547 */ /* 0x008fea000b83ffff */
.L_x_32:
[C---:B------:R-:W-:Y:S01]  /*1fe0*/  LEA R3, R11.reuse, UR6, 0x3 ;  /* 0x000000060b037c11 */ /* 0x040fe2000f8e18ff */
[----:B------:R-:W-:Y:S01]  /*1ff0*/  NOP ;  /* 0x0000000000007918 */ /* 0x000fe20000000000 */
[----:B-1----:R-:W-:Y:S02]  /*2000*/  SHF.L.U32 R0, R10, 0x1f, RZ ;  /* 0x0000001f0a007819 */ /* 0x002fe400000006ff */
[----:B------:R-:W-:Y:S02]  /*2010*/  LEA R4, R11, UR6, 0x4 ;  /* 0x000000060b047c11 */ /* 0x000fe4000f8e20ff */
[----:B--2-4-:R-:W1:Y:S02]  /*2020*/  SYNCS.PHASECHK.TRANS64.TRYWAIT P0, [R3+URZ+0x80], R0 ;  /* 0x00008000030075a7 */ /* 0x014e6400080011ff */
[----:B-1----:R-:W-:Y:S05]  /*2030*/  @!P0 BRA `(.L_x_39) ;  /* 0x0000005800348947 */ /* 0x002fea0003800000 */
.L_x_116:
[----:B------:R-:W2:Y:S01]  /*2040*/  LDS.128 R4, [R4+0x110] ;  /* 0x0001100004047984 */ /* 0x000ea20000000c00 */
[----:B------:R-:W-:Y:S01]  /*2050*/  UISETP.GE.AND UP0, UPT, UR42, 0x1, UPT ;  /* 0x000000012a00788c */ /* 0x000fe2000bf06270 */
[----:B------:R-:W-:Y:S01]  /*2060*/  @!PT LDS RZ, [RZ] ;  /* 0x00000000fffff984 */ /* 0x000fe20000000800 */
[----:B------:R-:W-:Y:S01]  /*2070*/  @!PT LDS RZ, [RZ] ;  /* 0x00000000fffff984 */ /* 0x000fe20000000800 */
[----:B------:R-:W-:Y:S01]  /*2080*/  @!PT LDS RZ, [RZ] ;  /* 0x00000000fffff984 */ /* 0x000fe20000000800 */
[----:B------:R-:W-:Y:S01]  /*2090*/  @!PT LDS RZ, [RZ] ;  /* 0x00000000fffff984 */ /* 0x000fe20000000800 */
[----:B------:R3:W-:Y:S06]  /*20a0*/  MEMBAR.ALL.CTA ;  /* 0x0000000000007992 */ /* 0x0007ec0000008000 */
[----:B---3--:R-:W3:Y:S01]  /*20b0*/  FENCE.VIEW.ASYNC.S ;  /* 0x00000000000073c6 */ /* 0x008ee20000000000 */
[----:B--2---:R-:W-:-:S13]  /*20c0*/  LOP3.LUT P0, RZ, R6, 0x1, RZ, 0xc0, !PT ;  /* 0x0000000106ff7812 */ /* 0x004fda000780c0ff */
[----:B---3--:R-:W-:Y:S01]  /*20d0*/  VOTEU.ANY UP1, P0 ;  /* 0x0000000000ff7886 */ /* 0x008fe20000020100 */
[----:B------:R-:W-:-:S13]  /*20e0*/  PLOP3.LUT P0, PT, PT, PT, UP1, 0x80, 0x8 ;  /* 0x000000000008781c */ /* 0x000fda0003f0f018 */
[----:B-1----:R-:W-:Y:S02]  /*20f0*/  @P0 LOP3.LUT R0, R5, 0xffff, RZ, 0xc0, !PT ;  /* 0x0000ffff05000812 */ /* 0x002fe400078ec0ff */
[----:B------:R-:W-:Y:S02]  /*2100*/  @P0 MOV R2, R4 ;  /* 0x0000000400020202 */ /* 0x000fe40000000f00 */
[----:B------:R-:W-:Y:S01]  /*2110*/  @P0 R2UR UR7, R0 ;  /* 0x00000000000702ca */ /* 0x000fe200000e0000 */
[----:B------:R-:W-:Y:S01]  /*2120*/  VIADD R0, R3, 0x90 ;  /* 0x0000009003007836 */ /* 0x000fe20000000000 */
[----:B------:R-:W-:Y:S02]  /*2130*/  @P0 SHF.R.U32.HI R4, RZ, 0x10, R5 ;  /* 0x00000010ff040819 */ /* 0x000fe40000011605 */
[----:B------:R-:W-:Y:S02]  /*2140*/  @P0 R2UR UR8, R2 ;  /* 0x00000000020802ca */ /* 0x000fe400000e0000 */
[----:B------:R-:W-:-:S02]  /*2150*/  PRMT R0, RZ, 0x654, R0 ;  /* 0x00000654ff007816 */ /* 0x000fc40000000000 */
[----:B------:R-:W-:Y:S02]  /*2160*/  @P0 R2UR UR4, R4 ;  /* 0x00000000040402ca */ /* 0x000fe400000e0000 */
[----:B------:R1:W-:Y:S03]  /*2170*/  SYNCS.ARRIVE.TRANS64.RED.A1T0 RZ, [R0+URZ], RZ ;  /* 0x000000ff00ff79a7 */ /* 0x0003e600081004ff */
[----:B------:R-:W-:-:S04]  /*2180*/  @UP1 UMOV UR27, UR7 ;  /* 0x00000007001b1c82 */ /* 0x000fc80008000000 */
[----:B------:R-:W-:-:S04]  /*2190*/  @UP1 UMOV UR37, UR8 ;  /* 0x0000000800251c82 */ /* 0x000fc80008000000 */
[----:B------:R-:W-:Y:S01]  /*21a0*/  @UP1 UMOV UR36, UR4 ;  /* 0x0000000400241c82 */ /* 0x000fe20008000000 */
[----:B------:R-:W-:Y:S05]  /*21b0*/  BRA.U !UP0, `(.L_x_40) ;  /* 0x0000000108d47547 */ /* 0x000fea000b800000 */
[----:B------:R-:W2:Y:S01]  /*21c0*/  LDCU.128 UR12, c[0x0][0xb10] ;  /* 0x00016200ff0c77ac */ /* 0x000ea20008000c00 */
[----:B------:R-:W3:Y:S01]  /*21d0*/  LDCU UR26, c[0x0][0xb20] ;  /* 0x00016400ff1a77ac */ /* 0x000ee20008000800 */
[----:B------:R-:W4:Y:S01]  /*21e0*/  LDCU UR20, c[0x0][0xb0c] ;  /* 0x00016180ff1477ac */ /* 0x000f220008000800 */
[----:B------:R-:W1:Y:S01]  /*21f0*/  LDCU.64 UR10, c[0x0][0xb28] ;  /* 0x00016500ff0a77ac */ /* 0x000e620008000a00 */
[----:B------:R-:W-:Y:S02]  /*2200*/  UISETP.NE.AND UP3, UPT, UR42, 0x1, UPT ;  /* 0x000000012a00788c */ /* 0x000fe4000bf65270 */
[----:B--2---:R-:W-:Y:S02]  /*2210*/  UIMAD.WIDE.U32 UR16, UR38, UR15, URZ ;  /* 0x0000000f261072a5 */ /* 0x004fe4000f8e00ff */
[----:B------:R-:W-:Y:S02]  /*2220*/  UIMAD.WIDE.U32 UR8, UR39, UR12, URZ ;  /* 0x0000000c270872a5 */ /* 0x000fe4000f8e00ff */
[----:B------:R-:W-:-:S02]  /*2230*/  UISETP.NE.AND UP0, UPT, UR14, 0x1, UPT ;  /* 0x000000010e00788c */ /* 0x000fc4000bf05270 */
[----:B------:R-:W-:Y:S01]  /*2240*/  UIMAD.WIDE.U32 UR22, UR27, UR15, URZ ;  /* 0x0000000f1b1672a5 */ /* 0x000fe2000f8e00ff */
[----:B------:R-:W-:Y:S02]  /*2250*/  UMOV UR16, UR17 ;  /* 0x0000001100107c82 */ /* 0x000fe40008000000 */
[----:B------:R-:W-:Y:S01]  /*2260*/  UMOV UR8, UR9 ;  /* 0x0000000900087c82 */ /* 0x000fe20008000000 */
[----:B---3--:R-:W-:Y:S02]  /*2270*/  USHF.R.U32.HI UR16, URZ, UR26, UR16 ;  /* 0x0000001aff107299 */ /* 0x008fe40008011610 */
[----:B----4-:R-:W-:Y:S02]  /*2280*/  UISETP.NE.AND UP2, UPT, UR20, 0x1, UPT ;  /* 0x000000011400788c */ /* 0x010fe4000bf45270 */
[----:B------:R-:W-:Y:S02]  /*2290*/  USHF.R.U32.HI UR8, URZ, UR13, UR8 ;  /* 0x0000000dff087299 */ /* 0x000fe40008011608 */
[----:B------:R-:W-:-:S02]  /*22a0*/  USEL UR7, UR38, UR16, !UP0 ;  /* 0x0000001026077287 */ /* 0x000fc4000c000000 */
[----:B------:R-:W-:Y:S02]  /*22b0*/  USEL UR8, UR39, UR8, !UP2 ;  /* 0x0000000827087287 */ /* 0x000fe4000d000000 */
[----:B-1----:R-:W-:Y:S01]  /*22c0*/  UIMAD.WIDE.U32 UR16, UR7, UR10, URZ ;  /* 0x0000000a071072a5 */ /* 0x002fe2000f8e00ff */
[----:B------:R-:W-:Y:S01]  /*22d0*/  UMOV UR4, UR23 ;  /* 0x0000001700047c82 */ /* 0x000fe20008000000 */
[----:B------:R-:W-:Y:S02]  /*22e0*/  UIMAD.WIDE.U32 UR18, UR37, UR12, URZ ;  /* 0x0000000c251272a5 */ /* 0x000fe4000f8e00ff */
[----:B------:R-:W-:-:S03]  /*22f0*/  UIMAD.WIDE.U32 UR22, UR8, UR10, URZ ;  /* 0x0000000a081672a5 */ /* 0x000fc6000f8e00ff */
[----:B------:R-:W-:Y:S01]  /*2300*/  UMOV UR16, UR17 ;  /* 0x0000001100107c82 */ /* 0x000fe20008000000 */
[----:B------:R-:W-:Y:S02]  /*2310*/  USHF.R.U32.HI UR4, URZ, UR26, UR4 ;  /* 0x0000001aff047299 */ /* 0x000fe40008011604 */
[----:B------:R-:W-:Y:S01]  /*2320*/  @UP3 USHF.R.U32.HI UR7, URZ, UR11, UR16 ;  /* 0x0000000bff073299 */ /* 0x000fe20008011610 */
[----:B------:R-:W-:Y:S01]  /*2330*/  UMOV UR18, UR19 ;  /* 0x0000001300127c82 */ /* 0x000fe20008000000 */
[----:B------:R-:W-:Y:S01]  /*2340*/  UMOV UR22, UR23 ;  /* 0x0000001700167c82 */ /* 0x000fe20008000000 */
[----:B------:R-:W-:Y:S02]  /*2350*/  USHF.R.U32.HI UR13, URZ, UR13, UR18 ;  /* 0x0000000dff0d7299 */ /* 0x000fe40008011612 */
[----:B------:R-:W-:Y:S02]  /*2360*/  USEL UR4, UR27, UR4, !UP0 ;  /* 0x000000041b047287 */ /* 0x000fe4000c000000 */
[----:B------:R-:W-:-:S02]  /*2370*/  @UP3 USHF.R.U32.HI UR8, URZ, UR11, UR22 ;  /* 0x0000000bff083299 */ /* 0x000fc40008011616 */
[----:B------:R-:W-:Y:S02]  /*2380*/  UIMAD UR9, UR42, UR7, URZ ;  /* 0x000000072a0972a4 */ /* 0x000fe4000f8e02ff */
[----:B------:R-:W-:Y:S02]  /*2390*/  USEL UR7, UR37, UR13, !UP2 ;  /* 0x0000000d25077287 */ /* 0x000fe4000d000000 */
[----:B------:R-:W-:Y:S02]  /*23a0*/  UIMAD UR12, UR42, UR8, URZ ;  /* 0x000000082a0c72a4 */ /* 0x000fe4000f8e02ff */
[----:B------:R-:W-:Y:S02]  /*23b0*/  UISETP.GE.AND UP0, UPT, UR4, UR9, UPT ;  /* 0x000000090400728c */ /* 0x000fe4000bf06270 */
[----:B------:R-:W-:Y:S02]  /*23c0*/  UIMAD.WIDE.U32 UR16, UR4, UR10, URZ ;  /* 0x0000000a041072a5 */ /* 0x000fe4000f8e00ff */
[----:B------:R-:W-:-:S02]  /*23d0*/  UISETP.GE.OR UP0, UPT, UR7, UR12, UP0 ;  /* 0x0000000c0700728c */ /* 0x000fc40008706670 */
        /* <DEDUP_REMOVED lines=19> */
.L_x_40:
[----:B------:R-:W2:Y:S02]  /*2510*/  LDCU UR4, c[0x0][0xb30] ;  /* 0x00016600ff0477ac */ /* 0x000ea40008000800 */
[----:B--2---:R-:W-:-:S09]  /*2520*/  UISETP.NE.AND UP0, UPT, UR4, 0x1, UPT ;  /* 0x000000010400788c */ /* 0x004fd2000bf05270 */
[----:B------:R-:W-:Y:S05]  /*2530*/  BRA.U UP0, `(.L_x_41) ;  /* 0x0000000100447547 */ /* 0x000fea000b800000 */
[----:B------:R-:W2:Y:S01]  /*2540*/  LDCU.128 UR12, c[0x0][0xb10] ;  /* 0x00016200ff0c77ac */ /* 0x000ea20008000c00 */
[----:B------:R-:W3:Y:S01]  /*2550*/  LDCU UR16, c[0x0][0xb0c] ;  /* 0x00016180ff1077ac */ /* 0x000ee20008000800 */
[----:B------:R-:W4:Y:S01]  /*2560*/  LDCU UR17, c[0x0][0xb20] ;  /* 0x00016400ff1177ac */ /* 0x000f220008000800 */
[----:B--2---:R-:W-:Y:S02]  /*2570*/  UIMAD.WIDE.U32 UR10, UR37, UR12, URZ ;  /* 0x0000000c250a72a5 */ /* 0x004fe4000f8e00ff */
[----:B------:R-:W-:Y:S02]  /*2580*/  UIMAD.WIDE.U32 UR8, UR27, UR15, URZ ;  /* 0x0000000f1b0872a5 */ /* 0x000fe4000f8e00ff */
[----:B---3--:R-:W-:Y:S02]  /*2590*/  UISETP.NE.AND UP2, UPT, UR16, 0x1, UPT ;  /* 0x000000011000788c */ /* 0x008fe4000bf45270 */
[----:B------:R-:W-:Y:S01]  /*25a0*/  UISETP.NE.AND UP0, UPT, UR14, 0x1, UPT ;  /* 0x000000010e00788c */ /* 0x000fe2000bf05270 */
[----:B------:R-:W-:-:S02]  /*25b0*/  UMOV UR7, UR11 ;  /* 0x0000000b00077c82 */ /* 0x000fc40008000000 */
[----:B------:R-:W-:Y:S01]  /*25c0*/  UMOV UR4, UR9 ;  /* 0x0000000900047c82 */ /* 0x000fe20008000000 */
[----:B------:R-:W-:Y:S02]  /*25d0*/  USHF.R.U32.HI UR7, URZ, UR13, UR7 ;  /* 0x0000000dff077299 */ /* 0x000fe40008011607 */
[----:B----4-:R-:W-:Y:S02]  /*25e0*/  USHF.R.U32.HI UR4, URZ, UR17, UR4 ;  /* 0x00000011ff047299 */ /* 0x010fe40008011604 */
[----:B------:R-:W-:Y:S02]  /*25f0*/  USEL UR7, UR37, UR7, !UP2 ;  /* 0x0000000725077287 */ /* 0x000fe4000d000000 */
[----:B------:R-:W-:-:S04]  /*2600*/  USEL UR4, UR27, UR4, !UP0 ;  /* 0x000000041b047287 */ /* 0x000fc8000c000000 */
[----:B------:R-:W-:Y:S02]  /*2610*/  UIADD3 UR8, UPT, UPT, UR7, -UR4, URZ ;  /* 0x8000000407087290 */ /* 0x000fe4000fffe0ff */
[----:B------:R-:W-:Y:S02]  /*2620*/  UIADD3 UR4, UPT, UPT, -UR7, UR4, URZ ;  /* 0x0000000407047290 */ /* 0x000fe4000fffe1ff */
[----:B------:R-:W-:Y:S02]  /*2630*/  UIMAD UR27, UR8, UR14, UR27 ;  /* 0x0000000e081b72a4 */ /* 0x000fe4000f8e021b */
[----:B------:R-:W-:-:S12]  /*2640*/  UIMAD UR37, UR4, UR16, UR37 ;  /* 0x00000010042572a4 */ /* 0x000fd8000f8e0225 */
.L_x_41:
[----:B------:R-:W-:Y:S01]  /*2650*/  VIADD R11, R11, 0x1 ;  /* 0x000000010b0b7836 */ /* 0x000fe20000000000 */
[----:B------:R-:W-:Y:S01]  /*2660*/  R2UR UR4, R76 ;  /* 0x000000004c0472ca */ /* 0x000fe200000e0000 */
[----:B------:R-:W-:Y:S01]  /*2670*/  UIADD3 UR20, UPT, UPT, UR27, UR63, URZ ;  /* 0x0000003f1b147290 */ /* 0x000fe2000fffe0ff */
[----:B------:R-:W-:Y:S02]  /*2680*/  PLOP3.LUT P1, PT, PT, PT, PT, 0x80, 0x8 ;  /* 0x000000000008781c */ /* 0x000fe40003f2f070 */
[----:B------:R-:W-:-:S04]  /*2690*/  ISETP.NE.AND P0, PT, R11, 0x2, PT ;  /* 0x000000020b00780c */ /* 0x000fc80003f05270 */
[----:B-1----:R-:W-:Y:S02]  /*26a0*/  SEL R0, RZ, 0x1, P0 ;  /* 0x00000001ff007807 */ /* 0x002fe40000000000 */
[----:B------:R-:W-:Y:S02]  /*26b0*/  SEL R11, R11, RZ, P0 ;  /* 0x000000ff0b0b7207 */ /* 0x000fe40000000000 */
[----:B------:R-:W-:Y:S01]  /*26c0*/  LOP3.LUT R10, R10, R0, RZ, 0x3c, !PT ;  /* 0x000000000a0a7212 */ /* 0x000fe200078e3cff */
[----:B------:R-:W-:Y:S01]  /*26d0*/  UIADD3 UR16, UPT, UPT, UR37, UR4, URZ ;  /* 0x0000000425107290 */ /* 0x000fe2000fffe0ff */
[----:B------:R-:W-:Y:S11]  /*26e0*/  BRA.U UP1, `(.L_x_42) ;  /* 0xfffffff101407547 */ /* 0x000ff6000b83ffff */
[----:B------:R-:W-:Y:S01]  /*26f0*/  UIADD3 UR7, UPT, UPT, UR6, 0x28, URZ ;  /* 0x0000002806077890 */ /* 0x000fe2000fffe0ff */
[----:B------:R-:W-:-:S03]  /*2700*/  SHF.L.U32 R2, R12, 0x1f, RZ ;  /* 0x0000001f0c027819 */ /* 0x000fc600000006ff */
[----:B------:R-:W-:-:S09]  /*2710*/  ULEA UR4, UR5, UR7, 0x3 ;  /* 0x0000000705047291 */ /* 0x000fd2000f8e18ff */
[----:B------:R-:W1:Y:S02]  /*2720*/  SYNCS.PHASECHK.TRANS64.TRYWAIT P0, [UR4], R2 ;  /* 0x00000002ff0075a7 */ /* 0x000e640008001104 */
[----:B-1----:R-:W-:Y:S05]  /*2730*/  @!P0 BRA `(.L_x_43) ;  /* 0x0000005000888947 */ /* 0x002fea0003800000 */
.L_x_118:
[----:B------:R-:W-:-:S04]  /*2740*/  UIADD3 UR4, UPT, UPT, UR5, 0x1, URZ ;  /* 0x0000000105047890 */ /* 0x000fc8000fffe0ff */
[----:B------:R-:W-:-:S04]  /*2750*/  UISETP.NE.AND UP0, UPT, UR4, 0x5, UPT ;  /* 0x000000050400788c */ /* 0x000fc8000bf05270 */
[----:B------:R-:W-:Y:S02]  /*2760*/  USEL UR6, URZ, 0x1, UP0 ;  /* 0x00000001ff067887 */ /* 0x000fe40008000000 */
[----:B------:R-:W-:-:S04]  /*2770*/  USEL UR4, UR4, URZ, UP0 ;  /* 0x000000ff04047287 */ /* 0x000fc80008000000 */
[----:B------:R-:W-:Y:S01]  /*2780*/  ULEA UR5, UR4, UR7, 0x3 ;  /* 0x0000000704057291 */ /* 0x000fe2000f8e18ff */
[----:B-1----:R-:W-:-:S04]  /*2790*/  LOP3.LUT R2, R12, UR6, RZ, 0x3c, !PT ;  /* 0x000000060c027c12 */ /* 0x002fc8000f8e3cff */
[----:B------:R-:W-:-:S04]  /*27a0*/  SHF.L.U32 R3, R2, 0x1f, RZ ;  /* 0x0000001f02037819 */ /* 0x000fc800000006ff */
[----:B------:R-:W1:Y:S02]  /*27b0*/  SYNCS.PHASECHK.TRANS64.TRYWAIT P0, [UR5], R3 ;  /* 0x00000003ff0075a7 */ /* 0x000e640008001105 */
[----:B-1----:R-:W-:Y:S05]  /*27c0*/  @!P0 BRA `(.L_x_44) ;  /* 0x00000050007c8947 */ /* 0x002fea0003800000 */
.L_x_120:
[----:B------:R-:W-:-:S04]  /*27d0*/  UIADD3 UR4, UPT, UPT, UR4, 0x1, URZ ;  /* 0x0000000104047890 */ /* 0x000fc8000fffe0ff */
[----:B------:R-:W-:-:S04]  /*27e0*/  UISETP.NE.AND UP0, UPT, UR4, 0x5, UPT ;  /* 0x000000050400788c */ /* 0x000fc8000bf05270 */
[----:B------:R-:W-:Y:S02]  /*27f0*/  USEL UR6, URZ, 0x1, UP0 ;  /* 0x00000001ff067887 */ /* 0x000fe40008000000 */
[----:B------:R-:W-:-:S04]  /*2800*/  USEL UR4, UR4, URZ, UP0 ;  /* 0x000000ff04047287 */ /* 0x000fc80008000000 */
[----:B------:R-:W-:Y:S01]  /*2810*/  ULEA UR5, UR4, UR7, 0x3 ;  /* 0x0000000704057291 */ /* 0x000fe2000f8e18ff */
[----:B------:R-:W-:-:S04]  /*2820*/  LOP3.LUT R2, R2, UR6, RZ, 0x3c, !PT ;  /* 0x0000000602027c12 */ /* 0x000fc8000f8e3cff */
[----:B-1----:R-:W-:-:S04]  /*2830*/  SHF.L.U32 R3, R2, 0x1f, RZ ;  /* 0x0000001f02037819 */ /* 0x002fc800000006ff */
[----:B------:R-:W1:Y:S02]  /*2840*/  SYNCS.PHASECHK.TRANS64.TRYWAIT P0, [UR5], R3 ;  /* 0x00000003ff0075a7 */ /* 0x000e640008001105 */
[----:B-1----:R-:W-:Y:S05]  /*2850*/  @!P0 BRA `(.L_x_45) ;  /* 0x0000005000708947 */ /* 0x002fea0003800000 */
.L_x_122:
        /* <DEDUP_REMOVED lines=9> */
.L_x_124:
[----:B------:R-:W-:-:S04]  /*28f0*/  UIADD3 UR4, UPT, UPT, UR4, 0x1, URZ ;  /* 0x0000000104047890 */ /* 0x000fc8000fffe0ff */
[----:B------:R-:W-:-:S04]  /*2900*/  UISETP.NE.AND UP0, UPT, UR4, 0x5, UPT ;  /* 0x000000050400788c */ /* 0x000fc8000bf05270 */
[----:B------:R-:W-:Y:S02]  /*2910*/  USEL UR5, URZ, 0x1, UP0 ;  /* 0x00000001ff057887 */ /* 0x000fe40008000000 */
[----:B------:R-:W-:-:S04]  /*2920*/  USEL UR4, UR4, URZ, UP0 ;  /* 0x000000ff04047287 */ /* 0x000fc80008000000 */
[----:B------:R-:W-:Y:S01]  /*2930*/  ULEA UR4, UR4, UR7, 0x3 ;  /* 0x0000000704047291 */ /* 0x000fe2000f8e18ff */
[----:B------:R-:W-:-:S04]  /*2940*/  LOP3.LUT R2, R2, UR5, RZ, 0x3c, !PT ;  /* 0x0000000502027c12 */ /* 0x000fc8000f8e3cff */
[----:B------:R-:W-:Y:S01]  /*2950*/  SHF.L.U32 R2, R2, 0x1f, RZ ;  /* 0x0000001f02027819 */ /* 0x000fe200000006ff */
[----:B-1----:R-:W-:-:S07]  /*2960*/  IMAD.U32 R0, RZ, RZ, UR4 ;  /* 0x00000004ff007e24 */ /* 0x002fce000f8e00ff */
.L_x_47:
[----:B-1----:R1:W2:Y:S02]  /*2970*/  SYNCS.PHASECHK.TRANS64.TRYWAIT P0, [R0+URZ], R2 ;  /* 0x00000002000075a7 */ /* 0x0022a400080011ff */
[----:B--2---:R-:W-:Y:S05]  /*2980*/  @!P0 NANOSLEEP.SYNCS 0x989680 ;  /* 0x009896800000895d */ /* 0x004fea0003900000 */
[----:B------:R-:W2:Y:S02]  /*2990*/  @!P0 SYNCS.PHASECHK.TRANS64 P0, [R0+URZ], R2 ;  /* 0x00000002000085a7 */ /* 0x000ea400080010ff */
[----:B--2---:R-:W-:Y:S05]  /*29a0*/  @P0 EXIT ;  /* 0x000000000000094d */ /* 0x004fea0003800000 */
[----:B------:R-:W-:Y:S05]  /*29b0*/  BRA `(.L_x_47) ;  /* 0xfffffffc00ec7947 */ /* 0x000fea000383ffff */
.L_x_22:
[----:B------:R-:W-:-:S04]  /*29c0*/  UISETP.NE.AND UP0, UPT, UR45, URZ, UPT ;  /* 0x000000ff2d00728c */ /* 0x000fc8000bf05270 */
[----:B------:R-:W-:-:S09]  /*29d0*/  UISETP.NE.OR UP0, UPT, UR17, 0x1, UP0 ;  /* 0x000000011100788c */ /* 0x000fd20008705670 */
[----:B------:R-:W-:Y:S05]  /*29e0*/  BRA.U UP0, `(.L_x_48) ;  /* 0x0000000500487547 */ /* 0x000fea000b800000 */
[----:B------:R-:W-:Y:S01]  /*29f0*/  ISETP.GE.U32.AND P2, PT, R0, 0x2, PT ;  /* 0x000000020000780c */ /* 0x000fe20003f46070 */
[----:B------:R-:W-:Y:S01]  /*2a00*/  IMAD.MOV.U32 R12, RZ, RZ, 0x1 ;  /* 0x00000001ff0c7424 */ /* 0x000fe200078e00ff */
[----:B------:R-:W-:Y:S02]  /*2a10*/  CS2R R10, SRZ ;  /* 0x00000000000a7805 */ /* 0x000fe4000001ff00 */
[----:B------:R-:W-:Y:S01]  /*2a20*/  CS2R R8, SRZ ;  /* 0x0000000000087805 */ /* 0x000fe2000001ff00 */
[----:B------:R-:W-:Y:S01]  /*2a30*/  UMOV UR6, 0x400 ;  /* 0x0000040000067882 */ /* 0x000fe20000000000 */
[----:B------:R-:W-:Y:S01]  /*2a40*/  UMOV UR5, URZ ;  /* 0x000000ff00057c82 */ /* 0x000fe20008000000 */
[----:B------:R-:W-:-:S12]  /*2a50*/  ULEA UR6, UR45, UR6, 0x18 ;  /* 0x000000062d067291 */ /* 0x000fd8000f8ec0ff */
.L_x_52:
[----:B------:R-:W-:Y:S02]  /*2a60*/  LEA R2, R8, UR6, 0x3 ;  /* 0x0000000608027c11 */ /* 0x000fe4000f8e18ff */
[----:B------:R-:W-:-:S03]  /*2a70*/  SHF.L.U32 R4, R9, 0x1f, RZ ;  /* 0x0000001f09047819 */ /* 0x000fc600000006ff */
[----:B------:R-:W-:Y:S01]  /*2a80*/  VIADD R5, R2, 0xf0 ;  /* 0x000000f002057836 */ /* 0x000fe20000000000 */
[----:B------:R-:W1:Y:S02]  /*2a90*/  SYNCS.PHASECHK.TRANS64.TRYWAIT P0, [R2+URZ+0xe0], R4 ;  /* 0x0000e004020075a7 */ /* 0x000e6400080011ff */
[----:B-1----:R-:W-:Y:S05]  /*2aa0*/  @!P0 BRA `(.L_x_49) ;  /* 0x00000050000c8947 */ /* 0x002fea0003800000 */
.L_x_125:
[----:B------:R-:W-:Y:S01]  /*2ab0*/  ULEA UR4, UR5, UR6, 0x3 ;  /* 0x0000000605047291 */ /* 0x000fe2000f8e18ff */
[----:B-1----:R-:W-:Y:S01]  /*2ac0*/  PRMT R2, RZ, 0x654, R5 ;  /* 0x00000654ff027816 */ /* 0x002fe20000000005 */
[----:B------:R-:W-:Y:S01]  /*2ad0*/  @!P2 IMAD.MOV.U32 R4, RZ, RZ, 0x10 ;  /* 0x00000010ff04a424 */ /* 0x000fe200078e00ff */
[----:B------:R-:W-:Y:S01]  /*2ae0*/  SHF.L.U32 R5, R12, 0x1f, RZ ;  /* 0x0000001f0c057819 */ /* 0x000fe200000006ff */
[----:B------:R-:W-:Y:S01]  /*2af0*/  UIADD3 UR7, UPT, UPT, UR4, 0x80, URZ ;  /* 0x0000008004077890 */ /* 0x000fe2000fffe0ff */
[----:B------:R1:W-:Y:S05]  /*2b00*/  SYNCS.ARRIVE.TRANS64.RED.A1T0 RZ, [R2+URZ], RZ ;  /* 0x000000ff02ff79a7 */ /* 0x0003ea00081004ff */
[----:B------:R-:W-:Y:S01]  /*2b10*/  IMAD.U32 R6, RZ, RZ, UR7 ;  /* 0x00000007ff067e24 */ /* 0x000fe2000f8e00ff */
[----:B------:R-:W2:Y:S04]  /*2b20*/  SYNCS.PHASECHK.TRANS64.TRYWAIT P0, [UR4+0x90], R5 ;  /* 0x00009005ff0075a7 */ /* 0x000ea80008001104 */
[----:B------:R-:W-:Y:S01]  /*2b30*/  PRMT R6, R0, 0x654, R6 ;  /* 0x0000065400067816 */ /* 0x000fe20000000006 */
[----:B-12---:R-:W-:Y:S06]  /*2b40*/  @!P0 BRA `(.L_x_50) ;  /* 0x0000004c00f88947 */ /* 0x006fec0003800000 */
.L_x_127:
[----:B------:R-:W-:Y:S01]  /*2b50*/  ULEA UR8, UR5, UR6, 0x4 ;  /* 0x0000000605087291 */ /* 0x000fe2000f8e20ff */
[----:B------:R-:W-:Y:S01]  /*2b60*/  SEL R3, R6, R3, !P2 ;  /* 0x0000000306037207 */ /* 0x000fe20005000000 */
[----:B------:R-:W-:Y:S01]  /*2b70*/  UIADD3 UR9, UPT, UPT, UR4, 0x80, URZ ;  /* 0x0000008004097890 */ /* 0x000fe2000fffe0ff */
[----:B-1----:R-:W-:Y:S01]  /*2b80*/  LEA R2, R11, UR6, 0x3 ;  /* 0x000000060b027c11 */ /* 0x002fe2000f8e18ff */
[----:B------:R-:W-:Y:S01]  /*2b90*/  UIADD3 UR8, UPT, UPT, UR8, 0x110, URZ ;  /* 0x0000011008087890 */ /* 0x000fe2000fffe0ff */
[----:B------:R1:W-:Y:S01]  /*2ba0*/  @!P2 SYNCS.ARRIVE.TRANS64.RED RZ, [R3+URZ], R4 ;  /* 0x0000000403ffa9a7 */ /* 0x0003e200080004ff */
[----:B------:R-:W-:Y:S01]  /*2bb0*/  UIADD3 UR4, UPT, UPT, UR5, 0x1, URZ ;  /* 0x0000000105047890 */ /* 0x000fe2000fffe0ff */
[----:B------:R-:W-:-:S03]  /*2bc0*/  VIADD R8, R8, 0x1 ;  /* 0x0000000108087836 */ /* 0x000fc60000000000 */
[----:B------:R-:W-:Y:S02]  /*2bd0*/  UISETP.NE.AND UP0, UPT, UR4, 0x2, UPT ;  /* 0x000000020400788c */ /* 0x000fe4000bf05270 */
[----:B------:R-:W-:Y:S01]  /*2be0*/  ISETP.NE.AND P0, PT, R8, 0x2, PT ;  /* 0x000000020800780c */ /* 0x000fe20003f05270 */
[----:B------:R-:W-:Y:S06]  /*2bf0*/  UGETNEXTWORKID.BROADCAST [UR8], [UR9] ;  /* 0x00000000080073ca */ /* 0x000fec0008000100 */
[----:B------:R-:W-:Y:S02]  /*2c00*/  USEL UR7, URZ, 0x1, UP0 ;  /* 0x00000001ff077887 */ /* 0x000fe40008000000 */
[----:B------:R-:W-:-:S04]  /*2c10*/  USEL UR5, UR4, URZ, UP0 ;  /* 0x000000ff04057287 */ /* 0x000fc80008000000 */
[----:B------:R-:W-:Y:S02]  /*2c20*/  LOP3.LUT R12, R12, UR7, RZ, 0x3c, !PT ;  /* 0x000000070c0c7c12 */ /* 0x000fe4000f8e3cff */
[----:B-1----:R-:W-:-:S04]  /*2c30*/  SHF.L.U32 R4, R10, 0x1f, RZ ;  /* 0x0000001f0a047819 */ /* 0x002fc800000006ff */
[----:B------:R-:W1:Y:S02]  /*2c40*/  SYNCS.PHASECHK.TRANS64.TRYWAIT P1, [R2+URZ+0x80], R4 ;  /* 0x00008004020075a7 */ /* 0x000e6400080211ff */
[----:B-1----:R-:W-:Y:S05]  /*2c50*/  @!P1 BRA `(.L_x_51) ;  /* 0x0000004c00cc9947 */ /* 0x002fea0003800000 */
.L_x_128:
[C---:B-1----:R-:W-:Y:S01]  /*2c60*/  LEA R4, R11.reuse, UR6, 0x4 ;  /* 0x000000060b047c11 */ /* 0x042fe2000f8e20ff */
[----:B------:R-:W-:Y:S01]  /*2c70*/  VIADD R2, R2, 0x90 ;  /* 0x0000009002027836 */ /* 0x000fe20000000000 */
[----:B------:R-:W-:Y:S01]  /*2c80*/  SEL R8, R8, RZ, P0 ;  /* 0x000000ff08087207 */ /* 0x000fe20000000000 */
[----:B------:R-:W-:-:S03]  /*2c90*/  VIADD R11, R11, 0x1 ;  /* 0x000000010b0b7836 */ /* 0x000fc60000000000 */
[----:B------:R-:W1:Y:S01]  /*2ca0*/  LDS.128 R4, [R4+0x110] ;  /* 0x0001100004047984 */ /* 0x000e620000000c00 */
[----:B------:R-:W-:Y:S02]  /*2cb0*/  PRMT R2, RZ, 0x654, R2 ;  /* 0x00000654ff027816 */ /* 0x000fe40000000002 */
[C---:B------:R-:W-:Y:S01]  /*2cc0*/  ISETP.NE.AND P1, PT, R11.reuse, 0x2, PT ;  /* 0x000000020b00780c */ /* 0x040fe20003f25270 */
[----:B------:R-:W-:Y:S01]  /*2cd0*/  @!PT LDS RZ, [RZ] ;  /* 0x00000000fffff984 */ /* 0x000fe20000000800 */
[----:B------:R-:W-:Y:S01]  /*2ce0*/  @!PT LDS RZ, [RZ] ;  /* 0x00000000fffff984 */ /* 0x000fe20000000800 */
[----:B------:R-:W-:Y:S01]  /*2cf0*/  @!PT LDS RZ, [RZ] ;  /* 0x00000000fffff984 */ /* 0x000fe20000000800 */
[----:B------:R-:W-:Y:S01]  /*2d00*/  @!PT LDS RZ, [RZ] ;  /* 0x00000000fffff984 */ /* 0x000fe20000000800 */
[----:B------:R2:W-:Y:S06]  /*2d10*/  MEMBAR.ALL.CTA ;  /* 0x0000000000007992 */ /* 0x0005ec0000008000 */
[----:B--2---:R-:W2:Y:S01]  /*2d20*/  FENCE.VIEW.ASYNC.S ;  /* 0x00000000000073c6 */ /* 0x004ea20000000000 */
[----:B------:R-:W-:Y:S01]  /*2d30*/  SEL R11, R11, RZ, P1 ;  /* 0x000000ff0b0b7207 */ /* 0x000fe20000800000 */
[----:B--2---:R2:W-:Y:S01]  /*2d40*/  SYNCS.ARRIVE.TRANS64.RED.A1T0 RZ, [R2+URZ], RZ ;  /* 0x000000ff02ff79a7 */ /* 0x0045e200081004ff */
[----:B-1----:R-:W-:-:S02]  /*2d50*/  LOP3.LUT P3, RZ, R6, 0x1, RZ, 0xc0, !PT ;  /* 0x0000000106ff7812 */ /* 0x002fc4000786c0ff */
[----:B------:R-:W-:-:S04]  /*2d60*/  SEL R4, RZ, 0x1, P1 ;  /* 0x00000001ff047807 */ /* 0x000fc80000800000 */
[----:B------:R-:W-:Y:S02]  /*2d70*/  LOP3.LUT R10, R10, R4, RZ, 0x3c, !PT ;  /* 0x000000040a0a7212 */ /* 0x000fe400078e3cff */
[----:B--2---:R-:W-:-:S04]  /*2d80*/  SEL R2, RZ, 0x1, P0 ;  /* 0x00000001ff027807 */ /* 0x004fc80000000000 */
[----:B------:R-:W-:Y:S01]  /*2d90*/  LOP3.LUT R9, R9, R2, RZ, 0x3c, !PT ;  /* 0x0000000209097212 */ /* 0x000fe200078e3cff */
[----:B------:R-:W-:Y:S06]  /*2da0*/  @P3 BRA `(.L_x_52) ;  /* 0xfffffffc002c3947 */ /* 0x000fec000383ffff */
[----:B------:R-:W-:Y:S01]  /*2db0*/  ULEA UR4, UR5, UR6, 0x3 ;  /* 0x0000000605047291 */ /* 0x000fe2000f8e18ff */
[----:B------:R-:W-:-:S08]  /*2dc0*/  SHF.L.U32 R2, R12, 0x1f, RZ ;  /* 0x0000001f0c027819 */ /* 0x000fd000000006ff */
[----:B------:R-:W1:Y:S02]  /*2dd0*/  SYNCS.PHASECHK.TRANS64 P0, [UR4+0x90], R2 ;  /* 0x00009002ff0075a7 */ /* 0x000e640008001004 */
[----:B-1----:R-:W-:Y:S05]  /*2de0*/  @P0 BRA `(.L_x_53) ;  /* 0x0000000000080947 */ /* 0x002fea0003800000 */
[----:B------:R-:W1:Y:S02]  /*2df0*/  SYNCS.PHASECHK.TRANS64.TRYWAIT P0, [UR4+0x90], R2 ;  /* 0x00009002ff0075a7 */ /* 0x000e640008001104 */
[----:B-1----:R-:W-:Y:S05]  /*2e00*/  @!P0 BRA `(.L_x_54) ;  /* 0x0000004c00748947 */ /* 0x002fea0003800000 */
.L_x_53:
[----:B------:R-:W-:-:S04]  /*2e10*/  UIADD3 UR7, UPT, UPT, UR5, 0x1, URZ ;  /* 0x0000000105077890 */ /* 0x000fc8000fffe0ff */
[----:B------:R-:W-:-:S04]  /*2e20*/  UISETP.NE.AND UP0, UPT, UR7, 0x2, UPT ;  /* 0x000000020700788c */ /* 0x000fc8000bf05270 */
[----:B------:R-:W-:Y:S02]  /*2e30*/  USEL UR8, URZ, 0x1, UP0 ;  /* 0x00000001ff087887 */ /* 0x000fe40008000000 */
[----:B------:R-:W-:-:S04]  /*2e40*/  USEL UR7, UR7, URZ, UP0 ;  /* 0x000000ff07077287 */ /* 0x000fc80008000000 */
[----:B------:R-:W-:Y:S01]  /*2e50*/  ULEA UR7, UR7, UR6, 0x3 ;  /* 0x0000000607077291 */ /* 0x000fe2000f8e18ff */
[----:B-1----:R-:W-:-:S04]  /*2e60*/  LOP3.LUT R2, R12, UR8, RZ, 0x3c, !PT ;  /* 0x000000080c027c12 */ /* 0x002fc8000f8e3cff */
[----:B------:R-:W-:-:S04]  /*2e70*/  SHF.L.U32 R0, R2, 0x1f, RZ ;  /* 0x0000001f02007819 */ /* 0x000fc800000006ff */
[----:B------:R-:W1:Y:S02]  /*2e80*/  SYNCS.PHASECHK.TRANS64 P0, [UR7+0x90], R0 ;  /* 0x00009000ff0075a7 */ /* 0x000e640008001007 */
[----:B-1----:R-:W-:Y:S05]  /*2e90*/  @P0 EXIT ;  /* 0x000000000000094d */ /* 0x002fea0003800000 */
[----:B------:R-:W-:Y:S02]  /*2ea0*/  SHF.L.U32 R2, R2, 0x1f, RZ ;  /* 0x0000001f02027819 */ /* 0x000fe400000006ff */
[----:B------:R-:W-:-:S07]  /*2eb0*/  MOV R0, UR7 ;  /* 0x0000000700007c02 */ /* 0x000fce0008000f00 */
.L_x_55:
[----:B-1----:R1:W2:Y:S02]  /*2ec0*/  SYNCS.PHASECHK.TRANS64.TRYWAIT P0, [R0+URZ+0x90], R2 ;  /* 0x00009002000075a7 */ /* 0x0022a400080011ff */
[----:B--2---:R-:W-:Y:S05]  /*2ed0*/  @!P0 NANOSLEEP.SYNCS 0x989680 ;  /* 0x009896800000895d */ /* 0x004fea0003900000 */
[----:B------:R-:W2:Y:S02]  /*2ee0*/  @!P0 SYNCS.PHASECHK.TRANS64 P0, [R0+URZ+0x90], R2 ;  /* 0x00009002000085a7 */ /* 0x000ea400080010ff */
[----:B--2---:R-:W-:Y:S05]  /*2ef0*/  @P0 EXIT ;  /* 0x000000000000094d */ /* 0x004fea0003800000 */
[----:B------:R-:W-:Y:S05]  /*2f00*/  BRA `(.L_x_55) ;  /* 0xfffffffc00ec7947 */ /* 0x000fea000383ffff */
.L_x_48:
[----:B------:R-:W-:Y:S05]  /*2f10*/  BRA.U UP4, `(.L_x_56) ;  /* 0x0000000d04807547 */ /* 0x000fea000b800000 */
[----:B------:R-:W-:Y:S01]  /*2f20*/  UMOV UR4, 0x40 ;  /* 0x0000004000047882 */ /* 0x000fe20000000000 */
[----:B------:R-:W-:Y:S01]  /*2f30*/  NOP ;  /* 0x0000000000007918 */ /* 0x000fe20000000000 */
[----:B------:R-:W-:Y:S01]  /*2f40*/  ULEA UR5, UR45, UR4, 0x18 ;  /* 0x000000042d057291 */ /* 0x000fe2000f8ec0ff */
[----:B------:R-:W-:Y:S02]  /*2f50*/  UMOV UR6, 0x400 ;  /* 0x0000040000067882 */ /* 0x000fe40000000000 */
[----:B------:R-:W-:-:S06]  /*2f60*/  ULEA UR6, UR45, UR6, 0x18 ;  /* 0x000000062d067291 */ /* 0x000fcc000f8ec0ff */
[----:B------:R-:W1:Y:S02]  /*2f70*/  LDS.U8 R0, [UR5+0x1c] ;  /* 0x00001c05ff007984 */ /* 0x000e640008000000 */
[----:B-1----:R-:W-:-:S13]  /*2f80*/  ISETP.NE.AND P0, PT, R0, RZ, PT ;  /* 0x000000ff0000720c */ /* 0x002fda0003f05270 */
[----:B------:R-:W-:Y:S05]  /*2f90*/  @P0 BRA `(.L_x_57) ;  /* 0x0000000000580947 */ /* 0x000fea0003800000 */
[----:B------:R-:W-:-:S13]  /*2fa0*/  ELECT P0, URZ, PT ;  /* 0x0000000000ff782f */ /* 0x000fda0003800000 */
[----:B------:R-:W-:Y:S05]  /*2fb0*/  @!P0 BRA `(.L_x_58) ;  /* 0x0000000000608947 */ /* 0x000fea0003800000 */
[----:B------:R-:W-:Y:S01]  /*2fc0*/  UMOV UR4, 0x10 ;  /* 0x0000001000047882 */ /* 0x000fe20000000000 */
[----:B------:R-:W-:Y:S01]  /*2fd0*/  HFMA2 R0, -RZ, RZ, 0, 5.9604644775390625e-08 ;  /* 0x00000001ff007431 */ /* 0x000fe200000001ff */
[----:B------:R-:W-:-:S03]  /*2fe0*/  MOV R3, 0xffff ;  /* 0x0000ffff00037802 */ /* 0x000fc60000000f00 */
[----:B------:R-:W-:Y:S04]  /*2ff0*/  DEPBAR.LE SB1, 0x36 ;  /* 0x00009d800000791a */ /* 0x000fe80000000000 */
[----:B------:R-:W1:Y:S02]  /*3000*/  UTCATOMSWS.FIND_AND_SET.ALIGN UP0, UR4, UR4 ;  /* 0x00000004000475e3 */ /* 0x000e640008000800 */
[----:B-1----:R-:W-:Y:S01]  /*3010*/  MOV R4, UR4 ;  /* 0x0000000400047c02 */ /* 0x002fe20008000f00 */
[----:B------:R-:W-:Y:S06]  /*3020*/  BRA.U UP0, `(.L_x_59) ;  /* 0x0000000100187547 */ /* 0x000fec000b800000 */
.L_x_60:
[----:B------:R-:W-:Y:S05]  /*3030*/  NANOSLEEP 0x64 ;  /* 0x000000640000795d */ /* 0x000fea0003800000 */
[----:B------:R-:W-:-:S05]  /*3040*/  UMOV UR4, 0x10 ;  /* 0x0000001000047882 */ /* 0x000fca0000000000 */
[----:B------:R-:W-:Y:S04]  /*3050*/  DEPBAR.LE SB1, 0x36 ;  /* 0x00009d800000791a */ /* 0x000fe80000000000 */
[----:B------:R-:W1:Y:S02]  /*3060*/  UTCATOMSWS.FIND_AND_SET.ALIGN UP0, UR4, UR4 ;  /* 0x00000004000475e3 */ /* 0x000e640008000800 */
[----:B-1----:R-:W-:Y:S01]  /*3070*/  MOV R4, UR4 ;  /* 0x0000000400047c02 */ /* 0x002fe20008000f00 */
[----:B------:R-:W-:Y:S05]  /*3080*/  BRA.U !UP0, `(.L_x_60) ;  /* 0xfffffffd08e87547 */ /* 0x000fea000b83ffff */
.L_x_59:
[-C--:B------:R-:W-:Y:S02]  /*3090*/  SHF.L.U32 R3, R3, R4.reuse, RZ ;  /* 0x0000000403037219 */ /* 0x080fe400000006ff */
[----:B------:R-:W-:Y:S01]  /*30a0*/  SHF.L.U32 R0, R0, R4, RZ ;  /* 0x0000000400007219 */ /* 0x000fe200000006ff */
[----:B------:R-:W-:Y:S02]  /*30b0*/  IMAD.SHL.U32 R4, R4, 0x20, RZ ;  /* 0x0000002004047824 */ /* 0x000fe400078e00ff */
[----:B------:R1:W-:Y:S04]  /*30c0*/  ATOMS.OR RZ, [UR5+0x14], R3 ;  /* 0x00001403ffff798c */ /* 0x0003e8000b000005 */
[----:B------:R1:W-:Y:S04]  /*30d0*/  ATOMS.OR RZ, [UR5+0x18], R0 ;  /* 0x00001800ffff798c */ /* 0x0003e8000b000005 */
[----:B------:R1:W-:Y:S01]  /*30e0*/  STS [UR6+0x130], R4 ;  /* 0x00013004ff007988 */ /* 0x0003e20008000806 */
[----:B------:R-:W-:Y:S05]  /*30f0*/  BRA `(.L_x_58) ;  /* 0x0000000000107947 */ /* 0x000fea0003800000 */
.L_x_57:
[----:B------:R-:W-:Y:S02]  /*3100*/  MOV R0, 0xffffffff ;  /* 0xffffffff00007802 */ /* 0x000fe40000000f00 */
[----:B------:R-:W-:-:S03]  /*3110*/  MOV R4, 0x3140 ;  /* 0x0000314000047802 */ /* 0x000fc60000000f00 */
[----:B------:R1:W-:Y:S04]  /*3120*/  STS [UR6+0x130], R0 ;  /* 0x00013000ff007988 */ /* 0x0003e80008000806 */
[----:B-1---5:R-:W-:Y:S05]  /*3130*/  CALL.REL.NOINC `($__internal_1_$__cuda_sm10x_tcgen05_guardrail_trap_phase_invalid_during_alloc) ;  /* 0x0000005000347944 */ /* 0x022fea0003c00000 */
.L_x_58:
[----:B------:R-:W-:Y:S05]  /*3140*/  WARPSYNC.ALL ;  /* 0x0000000000007948 */ /* 0x000fea0003800000 */
[----:B------:R-:W2:Y:S01]  /*3150*/  S2UR UR4, SR_CgaCtaId ;  /* 0x00000000000479c3 */ /* 0x000ea20000008800 */
[----:B------:R-:W-:Y:S01]  /*3160*/  UMOV UR13, 0x400 ;  /* 0x00000400000d7882 */ /* 0x000fe20000000000 */
[----:B------:R-:W-:-:S06]  /*3170*/  NOP ;  /* 0x0000000000007918 */ /* 0x000fcc0000000000 */
[----:B------:R-:W-:Y:S06]  /*3180*/  BAR.ARV 0x6, 0xa0 ;  /* 0x0182800000007b1d */ /* 0x000fec0000002000 */
[----:B------:R-:W3:Y:S01]  /*3190*/  LDCU UR5, c[0x0][0x38c] ;  /* 0x00007180ff0577ac */ /* 0x000ee20008000800 */
[----:B------:R-:W-:Y:S01]  /*31a0*/  LOP3.LUT R2, R2, 0xffff, RZ, 0xc0, !PT ;  /* 0x0000ffff02027812 */ /* 0x000fe200078ec0ff */
[----:B------:R-:W-:Y:S01]  /*31b0*/  IMAD.MOV.U32 R11, RZ, RZ, 0x1 ;  /* 0x00000001ff0b7424 */ /* 0x000fe200078e00ff */
[----:B------:R-:W-:Y:S01]  /*31c0*/  CS2R R8, SRZ ;  /* 0x0000000000087805 */ /* 0x000fe2000001ff00 */
[----:B------:R-:W4:Y:S01]  /*31d0*/  LDCU UR8, c[0x0][0x38c] ;  /* 0x00007180ff0877ac */ /* 0x000f220008000800 */
[----:B------:R-:W-:Y:S01]  /*31e0*/  R2UR UR15, R2 ;  /* 0x00000000020f72ca */ /* 0x000fe200000e0000 */
[----:B------:R-:W-:Y:S01]  /*31f0*/  IMAD.MOV.U32 R10, RZ, RZ, RZ ;  /* 0x000000ffff0a7224 */ /* 0x000fe200078e00ff */
[----:B------:R-:W-:Y:S01]  /*3200*/  UMOV UR18, URZ ;  /* 0x000000ff00127c82 */ /* 0x000fe20008000000 */
[----:B------:R-:W-:Y:S01]  /*3210*/  UMOV UR10, URZ ;  /* 0x000000ff000a7c82 */ /* 0x000fe20008000000 */
[----:B--2---:R-:W-:Y:S01]  /*3220*/  ULEA UR13, UR4, UR13, 0x18 ;  /* 0x0000000d040d7291 */ /* 0x004fe2000f8ec0ff */
[----:B------:R-:W-:Y:S01]  /*3230*/  UMOV UR20, 0x0 ;  /* 0x0000000000147882 */ /* 0x000fe20000000000 */
[----:B------:R-:W-:-:S02]  /*3240*/  UMOV UR21, 0x42004a0 ;  /* 0x042004a000157882 */ /* 0x000fc40000000000 */
[----:B------:R-:W-:Y:S02]  /*3250*/  UIADD3 UR6, UPT, UPT, UR13, 0x4400, URZ ;  /* 0x000044000d067890 */ /* 0x000fe4000fffe0ff */
[----:B------:R-:W-:Y:S02]  /*3260*/  UIADD3 UR7, UPT, UPT, UR13, 0x6c00, URZ ;  /* 0x00006c000d077890 */ /* 0x000fe4000fffe0ff */
[----:B---3--:R-:W-:Y:S01]  /*3270*/  UIADD3 UR5, UPT, UPT, UR5, 0x1f, URZ ;  /* 0x0000001f05057890 */ /* 0x008fe2000fffe0ff */
[----:B-1----:R-:W1:Y:S01]  /*3280*/  LDS R0, [UR13+0x130] ;  /* 0x0001300dff007984 */ /* 0x002e620008000800 */
[----:B------:R-:W-:Y:S02]  /*3290*/  USHF.R.U32.HI UR6, URZ, 0x4, UR6 ;  /* 0x00000004ff067899 */ /* 0x000fe40008011606 */
[----:B------:R-:W-:Y:S02]  /*32a0*/  USHF.R.S32.HI UR4, URZ, 0x1f, UR5 ;  /* 0x0000001fff047899 */ /* 0x000fe40008011405 */
[----:B------:R-:W-:-:S02]  /*32b0*/  ULOP3.LUT UR6, UR6, 0x3fff, URZ, 0xc0, !UPT ;  /* 0x00003fff06067892 */ /* 0x000fc4000f8ec0ff */
[----:B------:R-:W-:Y:S02]  /*32c0*/  ULEA.HI UR4, UR4, UR5, URZ, 0x5 ;  /* 0x0000000504047291 */ /* 0x000fe4000f8f28ff */
[----:B------:R-:W-:Y:S02]  /*32d0*/  USHF.R.U32.HI UR5, URZ, 0x4, UR7 ;  /* 0x00000004ff057899 */ /* 0x000fe40008011607 */
[----:B------:R-:W-:Y:S02]  /*32e0*/  USHF.R.S32.HI UR22, URZ, 0x5, UR4 ;  /* 0x00000005ff167899 */ /* 0x000fe40008011404 */
[----:B------:R-:W-:Y:S02]  /*32f0*/  ULOP3.LUT UR5, UR5, 0x3fff, URZ, 0xc0, !UPT ;  /* 0x00003fff05057892 */ /* 0x000fe4000f8ec0ff */
[----:B------:R-:W-:Y:S02]  /*3300*/  UISETP.LT.AND UP0, UPT, UR22, 0x1, UPT ;  /* 0x000000011600788c */ /* 0x000fe4000bf01270 */
[----:B------:R-:W-:-:S02]  /*3310*/  ULOP3.LUT UR16, UR6, 0x10000, URZ, 0xfc, !UPT ;  /* 0x0001000006107892 */ /* 0x000fc4000f8efcff */
[----:B------:R-:W-:Y:S02]  /*3320*/  USEL UR23, UR22, 0x1, !UP0 ;  /* 0x0000000116177887 */ /* 0x000fe4000c000000 */
[----:B------:R-:W-:Y:S02]  /*3330*/  ULOP3.LUT UR17, UR5, 0x10000, URZ, 0xfc, !UPT ;  /* 0x0001000005117892 */ /* 0x000fe4000f8efcff */
[----:B------:R-:W-:Y:S02]  /*3340*/  UIADD3 UR23, UPT, UPT, -UR23, URZ, URZ ;  /* 0x000000ff17177290 */ /* 0x000fe4000fffe1ff */
[----:B----4-:R-:W-:Y:S01]  /*3350*/  UISETP.GE.AND UP4, UPT, UR8, 0x1, UPT ;  /* 0x000000010800788c */ /* 0x010fe2000bf86270 */
[----:B-1----:R-:W-:-:S15]  /*3360*/  R2UR UR24, R0 ;  /* 0x00000000001872ca */ /* 0x002fde00000e0000 */
.L_x_67:
[----:B------:R-:W-:Y:S02]  /*3370*/  LEA R0, R10, UR13, 0x3 ;  /* 0x0000000d0a007c11 */ /* 0x000fe4000f8e18ff */
[----:B------:R-:W-:Y:S02]  /*3380*/  SHF.L.U32 R2, R9, 0x1f, RZ ;  /* 0x0000001f09027819 */ /* 0x000fe400000006ff */
[----:B------:R-:W-:Y:S01]  /*3390*/  PLOP3.LUT P0, PT, PT, PT, UP4, 0x80, 0x8 ;  /* 0x000000000008781c */ /* 0x000fe20003f0f048 */
[----:B------:R-:W-:Y:S01]  /*33a0*/  VIADD R3, R0, 0x90 ;  /* 0x0000009000037836 */ /* 0x000fe20000000000 */
[----:B-1----:R-:W1:Y:S02]  /*33b0*/  SYNCS.PHASECHK.TRANS64.TRYWAIT P1, [R0+URZ+0x80], R2 ;  /* 0x00008002000075a7 */ /* 0x002e6400080211ff */
[----:B-1-3--:R-:W-:Y:S09]  /*33c0*/  @!P1 BRA `(.L_x_61) ;  /* 0x00000048001c9947 */ /* 0x00aff20003800000 */
.L_x_130:
[----:B------:R-:W-:Y:S01]  /*33d0*/  LEA R4, R10, UR13, 0x4 ;  /* 0x0000000d0a047c11 */ /* 0x000fe2000f8e20ff */
[----:B------:R-:W-:Y:S01]  /*33e0*/  @UP4 ULEA UR4, UR10, UR13, 0x3 ;  /* 0x0000000d0a044291 */ /* 0x000fe2000f8e18ff */
[----:B------:R-:W-:Y:S01]  /*33f0*/  PLOP3.LUT P2, PT, PT, PT, PT, 0x80, 0x8 ;  /* 0x000000000008781c */ /* 0x000fe20003f4f070 */
[----:B------:R-:W-:Y:S01]  /*3400*/  ULEA UR19, UR18, UR13, 0x3 ;  /* 0x0000000d12137291 */ /* 0x000fe2000f8e18ff */
[----:B------:R-:W-:Y:S02]  /*3410*/  PRMT R3, RZ, 0x654, R3 ;  /* 0x00000654ff037816 */ /* 0x000fe40000000003 */
[----:B------:R-:W2:Y:S01]  /*3420*/  LDS.128 R4, [R4+0x110] ;  /* 0x0001100004047984 */ /* 0x000ea20000000c00 */
[----:B-1----:R-:W-:Y:S02]  /*3430*/  @P0 SHF.L.U32 R2, R8, 0x1f, RZ ;  /* 0x0000001f08020819 */ /* 0x002fe400000006ff */
[----:B------:R-:W-:Y:S01]  /*3440*/  SHF.L.U32 R0, R11, 0x1f, RZ ;  /* 0x0000001f0b007819 */ /* 0x000fe200000006ff */
[----:B------:R-:W-:Y:S01]  /*3450*/  @!PT LDS RZ, [RZ] ;  /* 0x00000000fffff984 */ /* 0x000fe20000000800 */
[----:B------:R-:W-:Y:S01]  /*3460*/  @!PT LDS RZ, [RZ] ;  /* 0x00000000fffff984 */ /* 0x000fe20000000800 */
[----:B------:R-:W-:Y:S01]  /*3470*/  @!PT LDS RZ, [RZ] ;  /* 0x00000000fffff984 */ /* 0x000fe20000000800 */
[----:B------:R-:W-:Y:S01]  /*3480*/  @!PT LDS RZ, [RZ] ;  /* 0x00000000fffff984 */ /* 0x000fe20000000800 */
[----:B------:R1:W-:Y:S06]  /*3490*/  MEMBAR.ALL.CTA ;  /* 0x0000000000007992 */ /* 0x0003ec0000008000 */
[----:B-1----:R-:W1:Y:S02]  /*34a0*/  FENCE.VIEW.ASYNC.S ;  /* 0x00000000000073c6 */ /* 0x002e640000000000 */
[----:B-1----:R1:W-:Y:S01]  /*34b0*/  SYNCS.ARRIVE.TRANS64.RED.A1T0 RZ, [R3+URZ], RZ ;  /* 0x000000ff03ff79a7 */ /* 0x0023e200081004ff */
[----:B------:R1:W3:Y:S01]  /*34c0*/  @P0 SYNCS.PHASECHK.TRANS64.TRYWAIT P2, [UR4], R2 ;  /* 0x00000002ff0005a7 */ /* 0x0002e20008041104 */
[----:B--2---:R-:W-:Y:S01]  /*34d0*/  LOP3.LUT P1, RZ, R6, 0x1, RZ, 0xc0, !PT ;  /* 0x0000000106ff7812 */ /* 0x004fe2000782c0ff */
[----:B------:R-:W2:Y:S02]  /*34e0*/  SYNCS.PHASECHK.TRANS64.TRYWAIT P0, [UR19+0xc0], R0 ;  /* 0x0000c000ff0075a7 */ /* 0x000ea40008001113 */
[----:B-123--:R-:W-:Y:S10]  /*34f0*/  @!P0 BRA `(.L_x_62) ;  /* 0x0000004400e48947 */ /* 0x00eff40003800000 */
.L_x_132:
[----:B------:R-:W-:Y:S01]  /*3500*/  IADD3 R10, PT, PT, R10, 0x1, RZ ;  /* 0x000000010a0a7810 */ /* 0x000fe20007ffe0ff */
[----:B------:R-:W-:Y:S06]  /*3510*/  BRA.U !UP4, `(.L_x_63) ;  /* 0x000000010ca07547 */ /* 0x000fec000b800000 */
[----:B------:R-:W-:Y:S02]  /*3520*/  ULEA.HI UR4, UR18, UR18, URZ, 0x1 ;  /* 0x0000001212047291 */ /* 0x000fe4000f8f08ff */
[----:B------:R-:W-:Y:S02]  /*3530*/  UPLOP3.LUT UP2, UPT, UPT, UPT, UPT, 0x40, 0x4 ;  /* 0x000000000004789c */ /* 0x000fe40003f4e870 */
[----:B------:R-:W-:Y:S02]  /*3540*/  USHF.L.U32 UR5, UR4, 0x6, URZ ;  /* 0x0000000604057899 */ /* 0x000fe400080006ff */
[----:B------:R-:W-:Y:S02]  /*3550*/  ULOP3.LUT UR14, UR4, 0xffe, URZ, 0xc0, !UPT ;  /* 0x00000ffe040e7892 */ /* 0x000fe4000f8ec0ff */
[----:B------:R-:W-:Y:S02]  /*3560*/  ULOP3.LUT UR4, UR5, 0xffffff80, URZ, 0xc0, !UPT ;  /* 0xffffff8005047892 */ /* 0x000fe4000f8ec0ff */
[----:B------:R-:W-:-:S02]  /*3570*/  UIADD3 UR14, UPT, UPT, -UR14, UR18, URZ ;  /* 0x000000120e0e7290 */ /* 0x000fc4000fffe1ff */
[----:B------:R-:W-:Y:S01]  /*3580*/  UIADD3 UR4, UPT, UPT, UR24, UR4, URZ ;  /* 0x0000000418047290 */ /* 0x000fe2000fffe0ff */
[----:B------:R-:W-:Y:S01]  /*3590*/  UMOV UR12, UR23 ;  /* 0x00000017000c7c82 */ /* 0x000fe20008000000 */
[----:B------:R-:W-:Y:S02]  /*35a0*/  UMOV UR11, UR22 ;  /* 0x00000016000b7c82 */ /* 0x000fe40008000000 */
[----:B------:R-:W-:Y:S01]  /*35b0*/  ULEA UR14, UR14, UR4, 0x14 ;  /* 0x000000040e0e7291 */ /* 0x000fe2000f8ea0ff */
[----:B------:R-:W-:-:S11]  /*35c0*/  UMOV UR5, UR10 ;  /* 0x0000000a00057c82 */ /* 0x000fd60008000000 */
.L_x_66:
[----:B------:R-:W-:Y:S02]  /*35d0*/  UIADD3 UR12, UPT, UPT, UR12, 0x1, URZ ;  /* 0x000000010c0c7890 */ /* 0x000fe4000fffe0ff */
[----:B--2---:R-:W-:Y:S02]  /*35e0*/  ULEA UR6, UR5, UR13, 0x3 ;  /* 0x0000000d05067291 */ /* 0x004fe4000f8e18ff */
[----:B------:R-:W-:Y:S01]  /*35f0*/  UISETP.NE.AND UP3, UPT, UR12, URZ, UPT ;  /* 0x000000ff0c00728c */ /* 0x000fe2000bf65270 */
[----:B---3--:R-:W-:Y:S10]  /*3600*/  @P2 BRA `(.L_x_64) ;  /* 0x00000000000c2947 */ /* 0x008ff40003800000 */
[----:B-1----:R-:W-:Y:S04]  /*3610*/  SHF.L.U32 R2, R8, 0x1f, RZ ;  /* 0x0000001f08027819 */ /* 0x002fe800000006ff */
[----:B------:R-:W1:Y:S02]  /*3620*/  SYNCS.PHASECHK.TRANS64.TRYWAIT P0, [UR6], R2 ;  /* 0x00000002ff0075a7 */ /* 0x000e640008001106 */
[----:B-1----:R-:W-:Y:S05]  /*3630*/  @!P0 BRA `(.L_x_65) ;  /* 0x0000004400ac8947 */ /* 0x002fea0003800000 */
.L_x_64:
[----:B------:R-:W-:Y:S01]  /*3640*/  UISETP.NE.AND UP0, UPT, UR11, 0x1, UPT ;  /* 0x000000010b00788c */ /* 0x000fe2000bf05270 */
[----:B------:R-:W-:Y:S01]  /*3650*/  PLOP3.LUT P2, PT, PT, PT, PT, 0x80, 0x8 ;  /* 0x000000000008781c */ /* 0x000fe20003f4f070 */
[----:B------:R-:W-:Y:S02]  /*3660*/  UIADD3 UR4, UPT, UPT, UR5, 0x1, URZ ;  /* 0x0000000105047890 */ /* 0x000fe4000fffe0ff */
[----:B------:R-:W-:Y:S02]  /*3670*/  ULEA UR8, UR5, UR17, 0x8 ;  /* 0x0000001105087291 */ /* 0x000fe4000f8e40ff */
[----:B------:R-:W-:Y:S01]  /*3680*/  UISETP.NE.AND UP1, UPT, UR4, 0x5, UPT ;  /* 0x000000050400788c */ /* 0x000fe2000bf25270 */
[----:B------:R-:W-:Y:S01]  /*3690*/  PLOP3.LUT P0, PT, PT, PT, UP0, 0x80, 0x8 ;  /* 0x000000000008781c */ /* 0x000fe20003f0f008 */
[----:B------:R-:W-:Y:S02]  /*36a0*/  UIADD3 UR11, UPT, UPT, UR11, -0x1, URZ ;  /* 0xffffffff0b0b7890 */ /* 0x000fe4000fffe0ff */
[----:B------:R-:W-:Y:S02]  /*36b0*/  USEL UR7, URZ, 0x1, UP1 ;  /* 0x00000001ff077887 */ /* 0x000fe40008800000 */
[----:B------:R-:W-:Y:S01]  /*36c0*/  USEL UR10, UR4, URZ, UP1 ;  /* 0x000000ff040a7287 */ /* 0x000fe20008800000 */
[----:B------:R-:W-:Y:S03]  /*36d0*/  UMOV UR9, 0xc0004010 ;  /* 0xc000401000097882 */ /* 0x000fe60000000000 */
[----:B------:R-:W-:Y:S01]  /*36e0*/  @UP0 ULEA UR4, UR10, UR13, 0x3 ;  /* 0x0000000d0a040291 */ /* 0x000fe2000f8e18ff */
[----:B------:R-:W-:Y:S01]  /*36f0*/  LOP3.LUT R8, R8, UR7, RZ, 0x3c, !PT ;  /* 0x0000000708087c12 */ /* 0x000fe2000f8e3cff */
[----:B------:R-:W-:Y:S03]  /*3700*/  UMOV UR7, 0xc0004010 ;  /* 0xc000401000077882 */ /* 0x000fe60000000000 */
[----:B-1----:R-:W-:Y:S04]  /*3710*/  @P0 SHF.L.U32 R0, R8, 0x1f, RZ ;  /* 0x0000001f08000819 */ /* 0x002fe800000006ff */
[----:B------:R2:W3:Y:S01]  /*3720*/  @P0 SYNCS.PHASECHK.TRANS64.TRYWAIT P2, [UR4], R0 ;  /* 0x00000000ff0005a7 */ /* 0x0004e20008041104 */
[----:B------:R-:W-:Y:S02]  /*3730*/  UIADD3 UR4, UPT, UPT, UR6, 0x28, URZ ;  /* 0x0000002806047890 */ /* 0x000fe4000fffe0ff */
[----:B------:R-:W-:Y:S03]  /*3740*/  ULEA UR6, UR5, UR16, 0x7 ;  /* 0x0000001005067291 */ /* 0x000fe6000f8e38ff */
[----:B------:R-:W-:Y:S06]  /*3750*/  UMOV UR5, UR10 ;  /* 0x0000000a00057c82 */ /* 0x000fec0008000000 */
[----:B------:R2:W-:Y:S01]  /*3760*/  UTCIMMA gdesc[UR6], gdesc[UR8], tmem[UR14], tmem[UR20], idesc[UR21], UP2 ;  /* 0x00ff1408060075ea */ /* 0x0005e2000900010e */
[----:B------:R-:W-:Y:S01]  /*3770*/  UPLOP3.LUT UP2, UPT, UPT, UPT, UPT, 0x80, 0x8 ;  /* 0x000000000008789c */ /* 0x000fe20003f4f070 */
[----:B------:R2:W-:Y:S01]  /*3780*/  UTCBAR.MULTICAST [UR4], URZ, UR15 ;  /* 0x000000ff040073e9 */ /* 0x0005e2000800080f */
[----:B------:R-:W-:Y:S09]  /*3790*/  BRA.U UP3, `(.L_x_66) ;  /* 0xfffffffd038c7547 */ /* 0x000ff2000b83ffff */
.L_x_63:
[----:B--2---:R-:W-:Y:S01]  /*37a0*/  UIADD3 UR4, UPT, UPT, UR18, 0x1, URZ ;  /* 0x0000000112047890 */ /* 0x004fe2000fffe0ff */
[C---:B------:R-:W-:Y:S01]  /*37b0*/  ISETP.NE.AND P0, PT, R10.reuse, 0x2, PT ;  /* 0x000000020a00780c */ /* 0x040fe20003f05270 */
[----:B------:R-:W-:Y:S02]  /*37c0*/  UIADD3 UR5, UPT, UPT, UR19, 0xa0, URZ ;  /* 0x000000a013057890 */ /* 0x000fe4000fffe0ff */
[----:B------:R-:W-:Y:S01]  /*37d0*/  UISETP.NE.AND UP0, UPT, UR4, 0x4, UPT ;  /* 0x000000040400788c */ /* 0x000fe2000bf05270 */
[----:B-1----:R-:W-:Y:S02]  /*37e0*/  SEL R0, RZ, 0x1, P0 ;  /* 0x00000001ff007807 */ /* 0x002fe40000000000 */
[----:B------:R-:W-:Y:S01]  /*37f0*/  SEL R10, R10, RZ, P0 ;  /* 0x000000ff0a0a7207 */ /* 0x000fe20000000000 */
[----:B------:R-:W-:Y:S01]  /*3800*/  USEL UR6, URZ, 0x1, UP0 ;  /* 0x00000001ff067887 */ /* 0x000fe20008000000 */
[----:B------:R-:W-:Y:S01]  /*3810*/  LOP3.LUT R9, R9, R0, RZ, 0x3c, !PT ;  /* 0x0000000009097212 */ /* 0x000fe200078e3cff */
[----:B------:R-:W-:Y:S01]  /*3820*/  USEL UR18, UR4, URZ, UP0 ;  /* 0x000000ff04127287 */ /* 0x000fe20008000000 */
[----:B------:R1:W-:Y:S03]  /*3830*/  UTCBAR [UR5], URZ ;  /* 0x000000ff050073e9 */ /* 0x0003e600080000ff */
[----:B------:R-:W-:Y:S01]  /*3840*/  LOP3.LUT R11, R11, UR6, RZ, 0x3c, !PT ;  /* 0x000000060b0b7c12 */ /* 0x000fe2000f8e3cff */
[----:B------:R-:W-:Y:S07]  /*3850*/  @P1 BRA `(.L_x_67) ;  /* 0xfffffff800c41947 */ /* 0x000fee000383ffff */
[----:B------:R-:W2:Y:S01]  /*3860*/  S2UR UR8, SR_CgaCtaId ;  /* 0x00000000000879c3 */ /* 0x000ea20000008800 */
[----:B------:R-:W-:Y:S01]  /*3870*/  ELECT P0, URZ, PT ;  /* 0x0000000000ff782f */ /* 0x000fe20003800000 */
[----:B------:R-:W-:Y:S01]  /*3880*/  IMAD.MOV.U32 R0, RZ, RZ, 0x1 ;  /* 0x00000001ff007424 */ /* 0x000fe200078e00ff */
[----:B------:R-:W-:Y:S01]  /*3890*/  UIADD3 UR13, UPT, UPT, UR13, 0xc0, URZ ;  /* 0x000000c00d0d7890 */ /* 0x000fe2000fffe0ff */
[----:B------:R-:W-:Y:S01]  /*38a0*/  SHF.L.U32 R2, R11, 0x1f, RZ ;  /* 0x0000001f0b027819 */ /* 0x000fe200000006ff */
[----:B------:R-:W-:-:S03]  /*38b0*/  UMOV UR4, 0x40 ;  /* 0x0000004000047882 */ /* 0x000fc60000000000 */
[----:B------:R-:W-:Y:S01]  /*38c0*/  UVIRTCOUNT.DEALLOC.SMPOOL 0x80 ;  /* 0x000000800000784c */ /* 0x000fe20000000000 */
[----:B--2---:R-:W-:Y:S02]  /*38d0*/  ULEA UR8, UR8, UR4, 0x18 ;  /* 0x0000000408087291 */ /* 0x004fe4000f8ec0ff */
[----:B------:R-:W-:-:S07]  /*38e0*/  ULEA UR4, UR18, UR13, 0x3 ;  /* 0x0000000d12047291 */ /* 0x000fce000f8e18ff */
[----:B------:R2:W-:Y:S02]  /*38f0*/  @P0 STS.U8 [UR8+0x1c], R0 ;  /* 0x00001c00ff000988 */ /* 0x0005e40008000008 */
[----:B------:R-:W4:Y:S02]  /*3900*/  SYNCS.PHASECHK.TRANS64.TRYWAIT P0, [UR4], R2 ;  /* 0x00000002ff0075a7 */ /* 0x000f240008001104 */
[----:B--2-4-:R-:W-:Y:S05]  /*3910*/  @!P0 BRA `(.L_x_68) ;  /* 0x00000044000c8947 */ /* 0x014fea0003800000 */
.L_x_135:
[----:B------:R-:W-:-:S04]  /*3920*/  UIADD3 UR4, UPT, UPT, UR18, 0x1, URZ ;  /* 0x0000000112047890 */ /* 0x000fc8000fffe0ff */
[----:B------:R-:W-:-:S04]  /*3930*/  UISETP.NE.AND UP0, UPT, UR4, 0x4, UPT ;  /* 0x000000040400788c */ /* 0x000fc8000bf05270 */
[----:B------:R-:W-:Y:S02]  /*3940*/  USEL UR6, URZ, 0x1, UP0 ;  /* 0x00000001ff067887 */ /* 0x000fe40008000000 */
[----:B------:R-:W-:-:S04]  /*3950*/  USEL UR4, UR4, URZ, UP0 ;  /* 0x000000ff04047287 */ /* 0x000fc80008000000 */
[----:B-1----:R-:W-:Y:S01]  /*3960*/  ULEA UR5, UR4, UR13, 0x3 ;  /* 0x0000000d04057291 */ /* 0x002fe2000f8e18ff */
[----:B--2---:R-:W-:-:S04]  /*3970*/  LOP3.LUT R2, R11, UR6, RZ, 0x3c, !PT ;  /* 0x000000060b027c12 */ /* 0x004fc8000f8e3cff */
[----:B------:R-:W-:-:S04]  /*3980*/  SHF.L.U32 R3, R2, 0x1f, RZ ;  /* 0x0000001f02037819 */ /* 0x000fc800000006ff */
[----:B------:R-:W1:Y:S02]  /*3990*/  SYNCS.PHASECHK.TRANS64.TRYWAIT P0, [UR5], R3 ;  /* 0x00000003ff0075a7 */ /* 0x000e640008001105 */
[----:B-1----:R-:W-:Y:S05]  /*39a0*/  @!P0 BRA `(.L_x_69) ;  /* 0x0000004400008947 */ /* 0x002fea0003800000 */
.L_x_137:
        /* <DEDUP_REMOVED lines=9> */
.L_x_139:
[----:B------:R-:W-:-:S04]  /*3a40*/  UIADD3 UR4, UPT, UPT, UR4, 0x1, URZ ;  /* 0x0000000104047890 */ /* 0x000fc8000fffe0ff */
[----:B------:R-:W-:-:S04]  /*3a50*/  UISETP.NE.AND UP0, UPT, UR4, 0x4, UPT ;  /* 0x000000040400788c */ /* 0x000fc8000bf05270 */
[----:B------:R-:W-:Y:S02]  /*3a60*/  USEL UR5, URZ, 0x1, UP0 ;  /* 0x00000001ff057887 */ /* 0x000fe40008000000 */
[----:B------:R-:W-:-:S04]  /*3a70*/  USEL UR4, UR4, URZ, UP0 ;  /* 0x000000ff04047287 */ /* 0x000fc80008000000 */
[----:B------:R-:W-:Y:S01]  /*3a80*/  ULEA UR4, UR4, UR13, 0x3 ;  /* 0x0000000d04047291 */ /* 0x000fe2000f8e18ff */
[----:B------:R-:W-:-:S04]  /*3a90*/  LOP3.LUT R2, R2, UR5, RZ, 0x3c, !PT ;  /* 0x0000000502027c12 */ /* 0x000fc8000f8e3cff */
[----:B------:R-:W-:-:S04]  /*3aa0*/  SHF.L.U32 R2, R2, 0x1f, RZ ;  /* 0x0000001f02027819 */ /* 0x000fc800000006ff */
[----:B------:R-:W2:Y:S02]  /*3ab0*/  SYNCS.PHASECHK.TRANS64.TRYWAIT P0, [UR4], R2 ;  /* 0x00000002ff0075a7 */ /* 0x000ea40008001104 */
[----:B--2---:R-:W-:Y:S05]  /*3ac0*/  @!P0 BRA `(.L_x_71) ;  /* 0x0000004000e88947 */ /* 0x004fea0003800000 */
.L_x_141:
[----:B------:R-:W-:Y:S01]  /*3ad0*/  NOP ;  /* 0x0000000000007918 */ /* 0x000fe20000000000 */
[----:B-1----:R-:W1:Y:S01]  /*3ae0*/  LDS R0, [UR8+0x14] ;  /* 0x00001408ff007984 */ /* 0x002e620008000800 */
[----:B------:R-:W-:Y:S01]  /*3af0*/  ULOP3.LUT UR4, UR24, 0xffff, URZ, 0xc0, !UPT ;  /* 0x0000ffff18047892 */ /* 0x000fe2000f8ec0ff */
[----:B------:R-:W-:Y:S01]  /*3b00*/  UMOV UR5, 0xffff ;  /* 0x0000ffff00057882 */ /* 0x000fe20000000000 */
[----:B------:R-:W-:Y:S02]  /*3b10*/  UMOV UR6, 0x1 ;  /* 0x0000000100067882 */ /* 0x000fe40000000000 */
[----:B------:R-:W-:-:S04]  /*3b20*/  USHF.R.U32.HI UR4, URZ, 0x5, UR4 ;  /* 0x00000005ff047899 */ /* 0x000fc80008011604 */
[----:B------:R-:W-:Y:S02]  /*3b30*/  USHF.L.U32 UR5, UR5, UR4, URZ ;  /* 0x0000000405057299 */ /* 0x000fe400080006ff */
[----:B------:R-:W-:-:S04]  /*3b40*/  USHF.L.U32 UR4, UR6, UR4, URZ ;  /* 0x0000000406047299 */ /* 0x000fc800080006ff */
[----:B-1----:R-:W-:-:S04]  /*3b50*/  LOP3.LUT R0, R0, UR5, RZ, 0xc0, !PT ;  /* 0x0000000500007c12 */ /* 0x002fc8000f8ec0ff */
[----:B------:R-:W-:-:S13]  /*3b60*/  ISETP.NE.AND P0, PT, R0, UR5, PT ;  /* 0x0000000500007c0c */ /* 0x000fda000bf05270 */
[----:B------:R-:W-:Y:S05]  /*3b70*/  @P0 BRA `(.L_x_72) ;  /* 0x0000000000580947 */ /* 0x000fea0003800000 */
[----:B------:R-:W1:Y:S02]  /*3b80*/  LDS R0, [UR8+0x18] ;  /* 0x00001808ff007984 */ /* 0x000e640008000800 */
[----:B-1----:R-:W-:-:S04]  /*3b90*/  LOP3.LUT R0, R0, UR4, RZ, 0xc0, !PT ;  /* 0x0000000400007c12 */ /* 0x002fc8000f8ec0ff */
[----:B------:R-:W-:-:S13]  /*3ba0*/  ISETP.NE.AND P0, PT, R0, UR4, PT ;  /* 0x0000000400007c0c */ /* 0x000fda000bf05270 */
[----:B------:R-:W-:Y:S05]  /*3bb0*/  @P0 BRA `(.L_x_73) ;  /* 0x00000000003c0947 */ /* 0x000fea0003800000 */
[----:B------:R-:W1:Y:S01]  /*3bc0*/  S2R R2, SR_LANEID ;  /* 0x0000000000027919 */ /* 0x000e620000000000 */
[----:B------:R-:W-:-:S06]  /*3bd0*/  ULOP3.LUT UR5, URZ, UR5, URZ, 0x33, !UPT ;  /* 0x00000005ff057292 */ /* 0x000fcc000f8e33ff */
[----:B------:R-:W-:-:S04]  /*3be0*/  IMAD.U32 R0, RZ, RZ, UR5 ;  /* 0x00000005ff007e24 */ /* 0x000fc8000f8e00ff */
[----:B------:R2:W4:Y:S02]  /*3bf0*/  REDUX UR7, R0 ;  /* 0x00000000000773c4 */ /* 0x0005240000000000 */
[----:B------:R1:W-:Y:S01]  /*3c00*/  UTCATOMSWS.AND URZ, UR5 ;  /* 0x0000000500ff79e3 */ /* 0x0003e20008000000 */
[----:B--2---:R-:W-:Y:S01]  /*3c10*/  LOP3.LUT R0, RZ, UR4, RZ, 0x33, !PT ;  /* 0x00000004ff007c12 */ /* 0x004fe2000f8e33ff */
[----:B------:R-:W-:Y:S02]  /*3c20*/  VOTEU.ANY UR4, UPT, PT ;  /* 0x0000000000047886 */ /* 0x000fe400038e0100 */
[----:B------:R-:W-:Y:S02]  /*3c30*/  UFLO.U32 UR4, UR4 ;  /* 0x00000004000472bd */ /* 0x000fe400080e0000 */
[----:B------:R-:W2:Y:S04]  /*3c40*/  REDUX UR6, R0 ;  /* 0x00000000000673c4 */ /* 0x000ea80000000000 */
[----:B-1----:R-:W-:-:S02]  /*3c50*/  ISETP.EQ.U32.AND P0, PT, R2, UR4, PT ;  /* 0x0000000402007c0c */ /* 0x002fc4000bf02070 */
[----:B----4-:R-:W-:-:S11]  /*3c60*/  MOV R2, UR7 ;  /* 0x0000000700027c02 */ /* 0x010fd60008000f00 */
[----:B------:R1:W-:Y:S01]  /*3c70*/  @P0 ATOMS.AND RZ, [UR8+0x14], R2 ;  /* 0x00001402ffff098c */ /* 0x0003e2000a800008 */
[----:B--2---:R-:W-:-:S05]  /*3c80*/  IMAD.U32 R0, RZ, RZ, UR6 ;  /* 0x00000006ff007e24 */ /* 0x004fca000f8e00ff */
[----:B------:R1:W-:Y:S01]  /*3c90*/  @P0 ATOMS.AND RZ, [UR8+0x18], R0 ;  /* 0x00001800ffff098c */ /* 0x0003e2000a800008 */
[----:B------:R-:W-:Y:S05]  /*3ca0*/  BRA `(.L_x_74) ;  /* 0x0000000000147947 */ /* 0x000fea0003800000 */
.L_x_73:
[----:B------:R-:W-:Y:S02]  /*3cb0*/  MOV R2, 0x3cd0 ;  /* 0x00003cd000027802 */ /* 0x000fe40000000f00 */
[----:B---3-5:R-:W-:Y:S05]  /*3cc0*/  CALL.REL.NOINC `($__internal_0_$__cuda_sm10x_tcgen05_guardrail_trap_col_being_dealloced_not_returned_by_alloc) ;  /* 0x0000004400447944 */ /* 0x028fea0003c00000 */
[----:B------:R-:W-:Y:S05]  /*3cd0*/  BRA `(.L_x_74) ;  /* 0x0000000000087947 */ /* 0x000fea0003800000 */
.L_x_72:
[----:B------:R-:W-:Y:S02]  /*3ce0*/  MOV R2, 0x3d00 ;  /* 0x00003d0000027802 */ /* 0x000fe40000000f00 */
[----:B---3-5:R-:W-:Y:S05]  /*3cf0*/  CALL.REL.NOINC `($__internal_2_$__cuda_sm10x_tcgen05_guardrail_trap_unallocated_columns_being_dealloced) ;  /* 0x0000004400507944 */ /* 0x028fea0003c00000 */
.L_x_74:
[----:B------:R-:W-:Y:S01]  /*3d00*/  NOP ;  /* 0x0000000000007918 */ /* 0x000fe20000000000 */
[----:B------:R-:W-:Y:S05]  /*3d10*/  EXIT ;  /* 0x000000000000794d */ /* 0x000fea0003800000 */
.L_x_56:
[----:B------:R-:W-:-:S09]  /*3d20*/  UISETP.NE.OR UP0, UPT, UR17, 0x3, !UP3 ;  /* 0x000000031100788c */ /* 0x000fd2000df05670 */
[----:B------:R-:W-:Y:S05]  /*3d30*/  BRA.U UP0, `(.L_x_75) ;  /* 0x0000000d00807547 */ /* 0x000fea000b800000 */
[----:B------:R-:W1:Y:S01]  /*3d40*/  LDCU UR32, c[0x0][0x370] ;  /* 0x00006e00ff2077ac */ /* 0x000e620008000800 */
[----:B------:R-:W2:Y:S01]  /*3d50*/  LDC.64 R16, c[0x0][0x348] ;  /* 0x0000d200ff107b82 */ /* 0x000ea20000000a00 */
[----:B------:R-:W-:Y:S02]  /*3d60*/  HFMA2 R13, -RZ, RZ, 0, 0 ;  /* 0x00000000ff0d7431 */ /* 0x000fe400000001ff */
[----:B------:R-:W-:Y:S01]  /*3d70*/  IMAD.MOV.U32 R15, RZ, RZ, 0x1 ;  /* 0x00000001ff0f7424 */ /* 0x000fe200078e00ff */
[----:B------:R-:W1:Y:S01]  /*3d80*/  LDCU.128 UR28, c[0x0][0xb10] ;  /* 0x00016200ff1c77ac */ /* 0x000e620008000c00 */
[----:B------:R-:W-:Y:S01]  /*3d90*/  IMAD.MOV.U32 R14, RZ, RZ, RZ ;  /* 0x000000ffff0e7224 */ /* 0x000fe200078e00ff */
[----:B------:R-:W-:Y:S01]  /*3da0*/  MOV R7, 0x1000 ;  /* 0x0000100000077802 */ /* 0x000fe20000000f00 */
[----:B------:R-:W3:Y:S01]  /*3db0*/  LDCU UR27, c[0x0][0x374] ;  /* 0x00006e80ff1b77ac */ /* 0x000ee20008000800 */
[----:B------:R-:W4:Y:S01]  /*3dc0*/  LDC.64 R2, c[0x0][0x888] ;  /* 0x00022200ff027b82 */ /* 0x000f220000000a00 */
[----:B------:R-:W3:Y:S01]  /*3dd0*/  LDCU UR15, c[0x0][0xb0c] ;  /* 0x00016180ff0f77ac */ /* 0x000ee20008000800 */
[----:B------:R-:W2:Y:S06]  /*3de0*/  LDCU UR38, c[0x0][0xb20] ;  /* 0x00016400ff2677ac */ /* 0x000eac0008000800 */
[----:B------:R-:W4:Y:S01]  /*3df0*/  LDC.64 R4, c[0x0][0x890] ;  /* 0x00022400ff047b82 */ /* 0x000f220000000a00 */
[----:B------:R-:W2:Y:S01]  /*3e00*/  LDCU UR4, c[0x0][0xb30] ;  /* 0x00016600ff0477ac */ /* 0x000ea20008000800 */
[----:B------:R-:W-:Y:S01]  /*3e10*/  UMOV UR21, 0x400 ;  /* 0x0000040000157882 */ /* 0x000fe20000000000 */
[----:B-1----:R-:W-:-:S02]  /*3e20*/  UIMAD.WIDE.U32 UR6, UR32, UR28, URZ ;  /* 0x0000001c200672a5 */ /* 0x002fc4000f8e00ff */
[----:B---3--:R-:W-:Y:S02]  /*3e30*/  UIMAD.WIDE.U32 UR8, UR27, UR31, URZ ;  /* 0x0000001f1b0872a5 */ /* 0x008fe4000f8e00ff */
[----:B------:R-:W-:Y:S02]  /*3e40*/  ULEA UR21, UR45, UR21, 0x18 ;  /* 0x000000152d157291 */ /* 0x000fe4000f8ec0ff */
[----:B------:R-:W-:Y:S02]  /*3e50*/  UPLOP3.LUT UP3, UPT, UPT, UPT, UPT, 0x40, 0x4 ;  /* 0x000000000004789c */ /* 0x000fe40003f6e870 */
[----:B------:R-:W-:Y:S01]  /*3e60*/  UIADD3 UR33, UPT, UPT, UR21, 0x58, URZ ;  /* 0x0000005815217890 */ /* 0x000fe2000fffe0ff */
[----:B------:R-:W-:Y:S01]  /*3e70*/  UMOV UR6, UR7 ;  /* 0x0000000700067c82 */ /* 0x000fe20008000000 */
[----:B------:R-:W-:Y:S01]  /*3e80*/  UMOV UR34, UR9 ;  /* 0x0000000900227c82 */ /* 0x000fe20008000000 */
[----:B------:R-:W-:Y:S02]  /*3e90*/  UISETP.GE.AND UP0, UPT, UR42, 0x1, UPT ;  /* 0x000000012a00788c */ /* 0x000fe4000bf06270 */
[----:B------:R-:W-:Y:S01]  /*3ea0*/  UISETP.NE.AND UP4, UPT, UR42, 0x1, UPT ;  /* 0x000000012a00788c */ /* 0x000fe2000bf85270 */
[----:B------:R-:W1:Y:S01]  /*3eb0*/  LDCU.64 UR22, c[0x0][0xb28] ;  /* 0x00016500ff1677ac */ /* 0x000e620008000a00 */
[----:B------:R-:W-:-:S02]  /*3ec0*/  UISETP.NE.AND UP6, UPT, UR15, 0x1, UPT ;  /* 0x000000010f00788c */ /* 0x000fc4000bfc5270 */
[----:B------:R-:W-:Y:S02]  /*3ed0*/  UISETP.NE.AND UP5, UPT, UR30, 0x1, UPT ;  /* 0x000000011e00788c */ /* 0x000fe4000bfa5270 */
[----:B------:R-:W-:Y:S02]  /*3ee0*/  UIADD3 UR17, UPT, UPT, UR21, 0x50, URZ ;  /* 0x0000005015117890 */ /* 0x000fe4000fffe0ff */
[----:B------:R-:W-:Y:S02]  /*3ef0*/  UPRMT UR33, UR45, 0x654, UR33 ;  /* 0x000006542d217896 */ /* 0x000fe40008000021 */
[----:B------:R-:W-:Y:S02]  /*3f00*/  USHF.R.U32.HI UR35, URZ, UR29, UR6 ;  /* 0x0000001dff237299 */ /* 0x000fe40008011606 */
[----:B--2---:R-:W-:Y:S02]  /*3f10*/  USHF.R.U32.HI UR34, URZ, UR38, UR34 ;  /* 0x00000026ff227299 */ /* 0x004fe40008011622 */
[----:B------:R-:W-:-:S11]  /*3f20*/  UISETP.NE.AND UP2, UPT, UR4, 0x1, UPT ;  /* 0x000000010400788c */ /* 0x000fd6000bf45270 */
.L_x_84:
[C---:B------:R-:W-:Y:S02]  /*3f30*/  LEA R12, R14.reuse, UR21, 0x3 ;  /* 0x000000150e0c7c11 */ /* 0x040fe4000f8e18ff */
[----:B------:R-:W-:Y:S02]  /*3f40*/  SHF.L.U32 R0, R13, 0x1f, RZ ;  /* 0x0000001f0d007819 */ /* 0x000fe400000006ff */
[----:B------:R-:W-:Y:S02]  /*3f50*/  LEA R8, R14, UR21, 0x4 ;  /* 0x000000150e087c11 */ /* 0x000fe4000f8e20ff */
[----:B--2---:R-:W2:Y:S02]  /*3f60*/  SYNCS.PHASECHK.TRANS64.TRYWAIT P0, [R12+URZ+0x80], R0 ;  /* 0x000080000c0075a7 */ /* 0x004ea400080011ff */
[----:B--2---:R-:W-:Y:S05]  /*3f70*/  @!P0 BRA `(.L_x_76) ;  /* 0x0000003c00d48947 */ /* 0x004fea0003800000 */
.L_x_142:
[----:B------:R-:W3:Y:S01]  /*3f80*/  LDS.128 R8, [R8+0x110] ;  /* 0x0001100008087984 */ /* 0x000ee20000000c00 */
[----:B------:R-:W-:Y:S01]  /*3f90*/  UISETP.GE.AND UP0, UPT, UR42, 0x1, UPT ;  /* 0x000000012a00788c */ /* 0x000fe2000bf06270 */
[----:B------:R-:W-:Y:S01]  /*3fa0*/  @!PT LDS RZ, [RZ] ;  /* 0x00000000fffff984 */ /* 0x000fe20000000800 */
[----:B------:R-:W-:Y:S01]  /*3fb0*/  @!PT LDS RZ, [RZ] ;  /* 0x00000000fffff984 */ /* 0x000fe20000000800 */
[----:B------:R-:W-:Y:S01]  /*3fc0*/  @!PT LDS RZ, [RZ] ;  /* 0x00000000fffff984 */ /* 0x000fe20000000800 */
[----:B------:R-:W-:Y:S01]  /*3fd0*/  @!PT LDS RZ, [RZ] ;  /* 0x00000000fffff984 */ /* 0x000fe20000000800 */
[----:B------:R1:W-:Y:S06]  /*3fe0*/  MEMBAR.ALL.CTA ;  /* 0x0000000000007992 */ /* 0x0003ec0000008000 */
[----:B-1----:R-:W1:Y:S01]  /*3ff0*/  FENCE.VIEW.ASYNC.S ;  /* 0x00000000000073c6 */ /* 0x002e620000000000 */
[----:B---3--:R-:W-:Y:S11]  /*4000*/  LOP3.LUT P0, RZ, R10, 0x1, RZ, 0xc0, !PT ;  /* 0x000000010aff7812 */ /* 0x008ff6000780c0ff */
[----:B------:R-:W-:Y:S02]  /*4010*/  @!UPT UIADD3 URZ, UPT, UPT, URZ, URZ, URZ ;  /* 0x000000fffffff290 */ /* 0x000fe4000fffe0ff */
[----:B-1----:R-:W-:Y:S01]  /*4020*/  VOTEU.ANY UP1, P0 ;  /* 0x0000000000ff7886 */ /* 0x002fe20000020100 */
[----:B------:R-:W-:Y:S11]  /*4030*/  PLOP3.LUT P0, PT, PT, PT, UP1, 0x80, 0x8 ;  /* 0x000000000008781c */ /* 0x000ff60003f0f018 */
[----:B------:R-:W-:Y:S02]  /*4040*/  @!UPT UIADD3 URZ, UPT, UPT, URZ, URZ, URZ ;  /* 0x000000fffffff290 */ /* 0x000fe4000fffe0ff */
[----:B--2---:R-:W-:Y:S02]  /*4050*/  @P0 SHF.R.U32.HI R0, RZ, 0x10, R9 ;  /* 0x00000010ff000819 */ /* 0x004fe40000011609 */
[----:B------:R-:W-:Y:S02]  /*4060*/  @P0 MOV R6, R8 ;  /* 0x0000000800060202 */ /* 0x000fe40000000f00 */
[----:B------:R-:W-:Y:S01]  /*4070*/  @P0 R2UR UR4, R0 ;  /* 0x00000000000402ca */ /* 0x000fe200000e0000 */
[----:B------:R-:W-:Y:S01]  /*4080*/  VIADD R0, R12, 0x90 ;  /* 0x000000900c007836 */ /* 0x000fe20000000000 */
[----:B------:R-:W-:Y:S02]  /*4090*/  @P0 LOP3.LUT R8, R9, 0xffff, RZ, 0xc0, !PT ;  /* 0x0000ffff09080812 */ /* 0x000fe400078ec0ff */
[----:B------:R-:W-:Y:S02]  /*40a0*/  @P0 R2UR UR6, R6 ;  /* 0x00000000060602ca */ /* 0x000fe400000e0000 */
[----:B------:R-:W-:Y:S02]  /*40b0*/  PRMT R0, RZ, 0x654, R0 ;  /* 0x00000654ff007816 */ /* 0x000fe40000000000 */
[----:B------:R-:W-:Y:S02]  /*40c0*/  @P0 R2UR UR5, R8 ;  /* 0x00000000080502ca */ /* 0x000fe400000e0000 */
[----:B------:R1:W-:Y:S03]  /*40d0*/  SYNCS.ARRIVE.TRANS64.RED.A1T0 RZ, [R0+URZ], RZ ;  /* 0x000000ff00ff79a7 */ /* 0x0003e600081004ff */
[----:B------:R-:W-:Y:S04]  /*40e0*/  @UP1 UMOV UR26, UR4 ;  /* 0x00000004001a1c82 */ /* 0x000fe80008000000 */
[----:B------:R-:W-:Y:S04]  /*40f0*/  @UP1 UMOV UR14, UR6 ;  /* 0x00000006000e1c82 */ /* 0x000fe80008000000 */
[----:B------:R-:W-:Y:S01]  /*4100*/  @UP1 UMOV UR13, UR5 ;  /* 0x00000005000d1c82 */ /* 0x000fe20008000000 */
[----:B------:R-:W-:Y:S05]  /*4110*/  BRA.U !UP0, `(.L_x_77) ;  /* 0x0000000108a47547 */ /* 0x000fea000b800000 */
[----:B------:R-:W-:Y:S02]  /*4120*/  UIMAD.WIDE.U32 UR8, UR13, UR31, URZ ;  /* 0x0000001f0d0872a5 */ /* 0x000fe4000f8e00ff */
[----:B------:R-:W-:Y:S02]  /*4130*/  UIMAD.WIDE.U32 UR10, UR14, UR28, URZ ;  /* 0x0000001c0e0a72a5 */ /* 0x000fe4000f8e00ff */
[----:B------:R-:W-:Y:S02]  /*4140*/  USEL UR4, UR27, UR34, !UP5 ;  /* 0x000000221b047287 */ /* 0x000fe4000e800000 */
[----:B------:R-:W-:Y:S02]  /*4150*/  USEL UR7, UR32, UR35, !UP6 ;  /* 0x0000002320077287 */ /* 0x000fe4000f000000 */
[----:B------:R-:W-:Y:S02]  /*4160*/  UIMAD.WIDE.U32 UR18, UR4, UR22, URZ ;  /* 0x00000016041272a5 */ /* 0x000fe4000f8e00ff */
[----:B------:R-:W-:Y:S01]  /*4170*/  UIMAD.WIDE.U32 UR24, UR7, UR22, URZ ;  /* 0x00000016071872a5 */ /* 0x000fe2000f8e00ff */
[----:B------:R-:W-:Y:S02]  /*4180*/  UMOV UR5, UR9 ;  /* 0x0000000900057c82 */ /* 0x000fe40008000000 */
[----:B------:R-:W-:Y:S03]  /*4190*/  USHF.R.U32.HI UR6, URZ, UR38, UR5 ;  /* 0x00000026ff067299 */ /* 0x000fe60008011605 */
[----:B------:R-:W-:Y:S01]  /*41a0*/  UMOV UR5, UR11 ;  /* 0x0000000b00057c82 */ /* 0x000fe20008000000 */
[----:B------:R-:W-:Y:S02]  /*41b0*/  USEL UR6, UR13, UR6, !UP5 ;  /* 0x000000060d067287 */ /* 0x000fe4000e800000 */
[----:B------:R-:W-:Y:S02]  /*41c0*/  USHF.R.U32.HI UR8, URZ, UR29, UR5 ;  /* 0x0000001dff087299 */ /* 0x000fe40008011605 */
[----:B------:R-:W-:Y:S01]  /*41d0*/  UIMAD.WIDE.U32 UR10, UR6, UR22, URZ ;  /* 0x00000016060a72a5 */ /* 0x000fe2000f8e00ff */
[----:B------:R-:W-:Y:S02]  /*41e0*/  UMOV UR5, UR19 ;  /* 0x0000001300057c82 */ /* 0x000fe40008000000 */
[----:B------:R-:W-:Y:S03]  /*41f0*/  @UP4 USHF.R.U32.HI UR4, URZ, UR23, UR5 ;  /* 0x00000017ff044299 */ /* 0x000fe60008011605 */
[----:B------:R-:W-:Y:S01]  /*4200*/  UMOV UR5, UR25 ;  /* 0x0000001900057c82 */ /* 0x000fe20008000000 */
[----:B------:R-:W-:Y:S02]  /*4210*/  UIMAD UR4, UR42, UR4, URZ ;  /* 0x000000042a0472a4 */ /* 0x000fe4000f8e02ff */
[----:B------:R-:W-:Y:S02]  /*4220*/  @UP4 USHF.R.U32.HI UR7, URZ, UR23, UR5 ;  /* 0x00000017ff074299 */ /* 0x000fe40008011605 */
[----:B------:R-:W-:Y:S02]  /*4230*/  USEL UR5, UR14, UR8, !UP6 ;  /* 0x000000080e057287 */ /* 0x000fe4000f000000 */
[----:B------:R-:W-:Y:S02]  /*4240*/  UIMAD UR8, UR42, UR7, URZ ;  /* 0x000000072a0872a4 */ /* 0x000fe4000f8e02ff */
[----:B------:R-:W-:Y:S03]  /*4250*/  UISETP.GE.AND UP0, UPT, UR6, UR4, UPT ;  /* 0x000000040600728c */ /* 0x000fe6000bf06270 */
[----:B------:R-:W-:Y:S01]  /*4260*/  UMOV UR4, UR11 ;  /* 0x0000000b00047c82 */ /* 0x000fe20008000000 */
[----:B------:R-:W-:Y:S02]  /*4270*/  UISETP.GE.OR UP0, UPT, UR5, UR8, UP0 ;  /* 0x000000080500728c */ /* 0x000fe40008706670 */
[----:B------:R-:W-:Y:S02]  /*4280*/  USHF.R.U32.HI UR4, URZ, UR23, UR4 ;  /* 0x00000017ff047299 */ /* 0x000fe40008011604 */
[----:B------:R-:W-:Y:S02]  /*4290*/  UIMAD.WIDE.U32 UR8, UR5, UR22, URZ ;  /* 0x00000016050872a5 */ /* 0x000fe4000f8e00ff */
[----:B------:R-:W-:Y:S04]  /*42a0*/  USEL UR10, UR6, UR4, !UP4 ;  /* 0x00000004060a7287 */ /* 0x000fe8000e000000 */
[----:B------:R-:W-:Y:S01]  /*42b0*/  UIADD3 UR11, UPT, UPT, -UR10, URZ, URZ ;  /* 0x000000ff0a0b7290 */ /* 0x000fe2000fffe1ff */
[----:B------:R-:W-:Y:S02]  /*42c0*/  @!UP0 UMOV UR4, UR9 ;  /* 0x0000000900048c82 */ /* 0x000fe40008000000 */
[----:B------:R-:W-:Y:S02]  /*42d0*/  @!UP0 USHF.R.U32.HI UR4, URZ, UR23, UR4 ;  /* 0x00000017ff048299 */ /* 0x000fe40008011604 */
[----:B------:R-:W-:Y:S02]  /*42e0*/  UIMAD UR8, UR42, UR11, UR6 ;  /* 0x0000000b2a0872a4 */ /* 0x000fe4000f8e0206 */
[----:B------:R-:W-:Y:S04]  /*42f0*/  @!UP0 USEL UR4, UR5, UR4, !UP4 ;  /* 0x0000000405048287 */ /* 0x000fe8000e000000 */
[----:B------:R-:W-:Y:S02]  /*4300*/  @!UP0 UIMAD UR8, UR7, UR8, UR4 ;  /* 0x00000008070882a4 */ /* 0x000fe4000f8e0204 */
[----:B------:R-:W-:Y:S02]  /*4310*/  @!UP0 UIADD3 UR9, UPT, UPT, UR10, -UR4, URZ ;  /* 0x800000040a098290 */ /* 0x000fe4000fffe0ff */
[----:B------:R-:W-:Y:S02]  /*4320*/  UIADD3 UR4, UPT, UPT, -UR5, URZ, URZ ;  /* 0x000000ff05047290 */ /* 0x000fe4000fffe1ff */
[----:B------:R-:W-:Y:S02]  /*4330*/  UIADD3 UR7, UPT, UPT, -UR6, URZ, URZ ;  /* 0x000000ff06077290 */ /* 0x000fe4000fffe1ff */
[----:B------:R-:W-:Y:S02]  /*4340*/  @!UP0 UIMAD UR6, UR9, UR42, UR5 ;  /* 0x0000002a090682a4 */ /* 0x000fe4000f8e0205 */
[----:B------:R-:W-:Y:S02]  /*4350*/  UIMAD UR14, UR15, UR4, UR14 ;  /* 0x000000040f0e72a4 */ /* 0x000fe4000f8e020e */
[----:B------:R-:W-:Y:S01]  /*4360*/  UIMAD UR13, UR30, UR7, UR13 ;  /* 0x000000071e0d72a4 */ /* 0x000fe2000f8e020d */
[----:B------:R-:W-:Y:S02]  /*4370*/  @!UP0 UMOV UR5, UR8 ;  /* 0x0000000800058c82 */ /* 0x000fe40008000000 */
[----:B------:R-:W-:Y:S02]  /*4380*/  UIMAD UR14, UR5, UR15, UR14 ;  /* 0x0000000f050e72a4 */ /* 0x000fe4000f8e020e */
[----:B------:R-:W-:Y:S11]  /*4390*/  UIMAD UR13, UR6, UR30, UR13 ;  /* 0x0000001e060d72a4 */ /* 0x000ff6000f8e020d */
[----:B------:R-:W-:Y:S01]  /*43a0*/  @!UPT UIADD3 URZ, UPT, UPT, URZ, URZ, URZ ;  /* 0x000000fffffff290 */ /* 0x000fe2000fffe0ff */
.L_x_77:
[----:B------:R-:W2:Y:S01]  /*43b0*/  @!UP2 LDCU.128 UR8, c[0x0][0xb10] ;  /* 0x00016200ff08a7ac */ /* 0x000ea20008000c00 */
[C---:B----4-:R-:W-:Y:S02]  /*43c0*/  ISETP.NE.U32.AND P1, PT, R4.reuse, RZ, PT ;  /* 0x000000ff0400720c */ /* 0x050fe40003f25070 */
[----:B------:R-:W-:Y:S02]  /*43d0*/  ISETP.NE.U32.AND P0, PT, R4, RZ, PT ;  /* 0x000000ff0400720c */ /* 0x000fe40003f05070 */
[C---:B------:R-:W-:Y:S02]  /*43e0*/  ISETP.NE.AND.EX P1, PT, R5.reuse, RZ, PT, P1 ;  /* 0x000000ff0500720c */ /* 0x040fe40003f25310 */
[----:B------:R-:W-:Y:S01]  /*43f0*/  ISETP.NE.AND.EX P0, PT, R5, RZ, PT, P0 ;  /* 0x000000ff0500720c */ /* 0x000fe20003f05300 */
[----:B------:R-:W3:Y:S01]  /*4400*/  @!UP2 LDCU UR5, c[0x0][0xb0c] ;  /* 0x00016180ff05a7ac */ /* 0x000ee20008000800 */
[----:B------:R-:W-:Y:S01]  /*4410*/  SHF.L.U32 R9, R15, 0x1f, RZ ;  /* 0x0000001f0f097819 */ /* 0x000fe200000006ff */
[----:B------:R-:W-:Y:S02]  /*4420*/  USHF.L.U32 UR19, UR16, 0x6, URZ ;  /* 0x0000000610137899 */ /* 0x000fe400080006ff */
[----:B------:R-:W-:Y:S02]  /*4430*/  USHF.L.U32 UR18, UR20, 0x7, URZ ;  /* 0x0000000714127899 */ /* 0x000fe400080006ff */
[----:B--2---:R-:W-:Y:S07]  /*4440*/  UIMAD.WIDE.U32 UR6, UR14, UR8, URZ ;  /* 0x000000080e0672a5 */ /* 0x004fee000f8e00ff */
[----:B------:R-:W-:Y:S01]  /*4450*/  @!UP2 UMOV UR4, UR7 ;  /* 0x000000070004ac82 */ /* 0x000fe20008000000 */
[----:B---3--:R-:W-:Y:S02]  /*4460*/  @!UP2 UISETP.NE.AND UP0, UPT, UR5, 0x1, UPT ;  /* 0x000000010500a88c */ /* 0x008fe4000bf05270 */
[----:B------:R-:W-:Y:S02]  /*4470*/  @!UP2 USHF.R.U32.HI UR4, URZ, UR9, UR4 ;  /* 0x00000009ff04a299 */ /* 0x000fe40008011604 */
[----:B------:R-:W-:Y:S02]  /*4480*/  UIMAD.WIDE.U32 UR6, UR13, UR11, URZ ;  /* 0x0000000b0d0672a5 */ /* 0x000fe4000f8e00ff */
[----:B------:R-:W-:Y:S02]  /*4490*/  @!UP2 USEL UR8, UR14, UR4, !UP0 ;  /* 0x000000040e08a287 */ /* 0x000fe4000c000000 */
[----:B------:R-:W-:Y:S03]  /*44a0*/  @!UP2 UISETP.NE.AND UP0, UPT, UR10, 0x1, UPT ;  /* 0x000000010a00a88c */ /* 0x000fe6000bf05270 */
[----:B------:R-:W-:Y:S02]  /*44b0*/  @!UP2 UMOV UR6, UR7 ;  /* 0x000000070006ac82 */ /* 0x000fe40008000000 */
[----:B------:R-:W2:Y:S02]  /*44c0*/  @!UP2 LDCU UR4, c[0x0][0xb20] ;  /* 0x00016400ff04a7ac */ /* 0x000ea40008000800 */
[----:B--2---:R-:W-:Y:S04]  /*44d0*/  @!UP2 USHF.R.U32.HI UR6, URZ, UR4, UR6 ;  /* 0x00000004ff06a299 */ /* 0x004fe80008011606 */
[----:B------:R-:W-:Y:S04]  /*44e0*/  @!UP2 USEL UR6, UR13, UR6, !UP0 ;  /* 0x000000060d06a287 */ /* 0x000fe8000c000000 */
[----:B------:R-:W-:Y:S02]  /*44f0*/  @!UP2 UIADD3 UR4, UPT, UPT, -UR8, UR6, URZ ;  /* 0x000000060804a290 */ /* 0x000fe4000fffe1ff */
[----:B------:R-:W-:Y:S02]  /*4500*/  @!UP2 UIADD3 UR6, UPT, UPT, UR8, -UR6, URZ ;  /* 0x800000060806a290 */ /* 0x000fe4000fffe0ff */
[----:B------:R-:W-:Y:S02]  /*4510*/  @!UP2 UIMAD UR14, UR4, UR5, UR14 ;  /* 0x00000005040ea2a4 */ /* 0x000fe4000f8e020e */
[----:B------:R-:W-:Y:S01]  /*4520*/  @!UP2 UIMAD UR13, UR6, UR10, UR13 ;  /* 0x0000000a060da2a4 */ /* 0x000fe2000f8e020d */
[----:B------:R-:W-:Y:S11]  /*4530*/  BRA.U UP3, `(.L_x_78) ;  /* 0x0000000103107547 */ /* 0x000ff6000b800000 */
[----:B------:R-:W-:Y:S04]  /*4540*/  MOV R6, UR37 ;  /* 0x0000002500067c02 */ /* 0x000fe80008000f00 */
[----:B------:R-:W-:Y:S04]  /*4550*/  SHF.L.U32 R6, R6, 0x1f, RZ ;  /* 0x0000001f06067819 */ /* 0x000fe800000006ff */
[----:B------:R-:W2:Y:S02]  /*4560*/  SYNCS.PHASECHK.TRANS64.TRYWAIT P2, [UR21+0x78], R6 ;  /* 0x00007806ff0075a7 */ /* 0x000ea40008041115 */
[----:B--2---:R-:W-:Y:S05]  /*4570*/  @!P2 BRA `(.L_x_79) ;  /* 0x000000380068a947 */ /* 0x004fea0003800000 */
.L_x_78:
[----:B------:R-:W-:Y:S05]  /*4580*/  @!P1 BRA `(.L_x_80) ;  /* 0x0000000000309947 */ /* 0x000fea0003800000 */
[----:B------:R-:W-:Y:S01]  /*4590*/  ISETP.NE.U32.AND P1, PT, R2, RZ, PT ;  /* 0x000000ff0200720c */ /* 0x000fe20003f25070 */
[----:B------:R-:W2:Y:S01]  /*45a0*/  LDCU.64 UR4, c[0x0][0x358] ;  /* 0x00006b00ff0477ac */ /* 0x000ea20008000a00 */
[----:B------:R-:W-:Y:S02]  /*45b0*/  IMAD.MOV.U32 R74, RZ, RZ, 0x1 ;  /* 0x00000001ff4a7424 */ /* 0x000fe400078e00ff */
[----:B------:R-:W-:Y:S11]  /*45c0*/  ISETP.NE.AND.EX P1, PT, R3, RZ, PT, P1 ;  /* 0x000000ff0300720c */ /* 0x000ff60003f25310 */
[----:B------:R-:W-:Y:S02]  /*45d0*/  @!UPT UIADD3 URZ, UPT, UPT, URZ, URZ, URZ ;  /* 0x000000fffffff290 */ /* 0x000fe4000fffe0ff */
[----:B------:R-:W3:Y:S01]  /*45e0*/  @P1 LDC.64 R10, c[0x0][0x888] ;  /* 0x00022200ff0a1b82 */ /* 0x000ee20000000a00 */
[----:B-1----:R-:W-:Y:S04]  /*45f0*/  @P1 IMAD R0, R4, UR36, RZ ;  /* 0x0000002404001c24 */ /* 0x002fe8000f8e02ff */
[----:B---3--:R-:W-:Y:S04]  /*4600*/  @P1 IMAD.WIDE R10, R0, 0x4, R10 ;  /* 0x00000004000a1825 */ /* 0x008fe800078e020a */
[----:B------:R-:W-:Y:S01]  /*4610*/  HFMA2 R0, -RZ, RZ, 0, 5.9604644775390625e-08 ;  /* 0x00000001ff007431 */ /* 0x000fe200000001ff */
[----:B--2--5:R2:W5:Y:S04]  /*4620*/  @P1 LDG.E R40, desc[UR4][R10.64] ;  /* 0x000000040a281981 */ /* 0x024568000c1e1900 */
[----:B------:R-:W-:Y:S01]  /*4630*/  @!P1 PRMT R74, R0, 0x7610, R74 ;  /* 0x00007610004a9816 */ /* 0x000fe2000000004a */
[----:B--2---:R-:W3:Y:S06]  /*4640*/  @!P1 LDC R40, c[0x0][0x880] ;  /* 0x00022000ff289b82 */ /* 0x004eec0000000800 */
.L_x_80:
[----:B---3-5:R-:W-:Y:S01]  /*4650*/  @!P0 ISETP.EQ.AND P1, PT, R40, RZ, PT ;  /* 0x000000ff2800820c */ /* 0x028fe20003f22270 */
[----:B------:R-:W-:Y:S01]  /*4660*/  @!UPT UIADD3 URZ, UPT, UPT, URZ, URZ, URZ ;  /* 0x000000fffffff290 */ /* 0x000fe2000fffe0ff */
[----:B------:R-:W-:Y:S11]  /*4670*/  @!P0 BRA `(.L_x_81) ;  /* 0x0000000000188947 */ /* 0x000ff60003800000 */
[----:B------:R-:W-:Y:S02]  /*4680*/  LOP3.LUT P0, RZ, R74, 0xff, RZ, 0xc0, !PT ;  /* 0x000000ff4aff7812 */ /* 0x000fe4000780c0ff */
[----:B------:R-:W-:Y:S04]  /*4690*/  ISETP.NE.U32.AND P1, PT, R2, RZ, PT ;  /* 0x000000ff0200720c */ /* 0x000fe80003f25070 */
[----:B------:R-:W-:Y:S04]  /*46a0*/  ISETP.NE.AND.EX P1, PT, R3, RZ, PT, P1 ;  /* 0x000000ff0300720c */ /* 0x000fe80003f25310 */
[----:B------:R-:W-:Y:S03]  /*46b0*/  PLOP3.LUT P1, PT, P1, PT, PT, 0x8, 0x80 ;  /* 0x000000000080781c */ /* 0x000fe60000f2e170 */
[----:B------:R-:W-:Y:S11]  /*46c0*/  @P0 ISETP.EQ.AND P1, PT, R40, RZ, PT ;  /* 0x000000ff2800020c */ /* 0x000ff60003f22270 */
[----:B------:R-:W-:Y:S02]  /*46d0*/  @!UPT UIADD3 URZ, UPT, UPT, URZ, URZ, URZ ;  /* 0x000000fffffff290 */ /* 0x000fe4000fffe0ff */
.L_x_81:
[----:B------:R-:W2:Y:S01]  /*46e0*/  SYNCS.PHASECHK.TRANS64.TRYWAIT P2, [UR21+0x60], R9 ;  /* 0x00006009ff0075a7 */ /* 0x000ea20008041115 */
[----:B------:R-:W-:Y:S04]  /*46f0*/  ELECT P0, URZ, PT ;  /* 0x0000000000ff782f */ /* 0x000fe80003800000 */
[----:B------:R-:W-:Y:S11]  /*4700*/  PLOP3.LUT P1, PT, P1, P0, PT, 0xf2, 0x2f ;  /* 0x00000000002f781c */ /* 0x000ff60000f21e72 */
[----:B------:R-:W-:Y:S02]  /*4710*/  @!UPT UIADD3 URZ, UPT, UPT, URZ, URZ, URZ ;  /* 0x000000fffffff290 */ /* 0x000fe4000fffe0ff */
[----:B------:R-:W-:Y:S05]  /*4720*/  @!P1 IADD3 R8, P0, PT, R16, 0x580, RZ ;  /* 0x0000058010089810 */ /* 0x000fea0007f1e0ff */
[----:B-1----:R-:W-:Y:S01]  /*4730*/  @!P1 IMAD.X R6, RZ, RZ, R17, P0 ;  /* 0x000000ffff069224 */ /* 0x002fe200000e0611 */
[----:B--2---:R-:W-:Y:S07]  /*4740*/  @!P2 BRA `(.L_x_82) ;  /* 0x00000038000ca947 */ /* 0x004fee0003800000 */
.L_x_145:
[----:B------:R-:W-:Y:S01]  /*4750*/  @!P1 R2UR UR5, R8 ;  /* 0x00000000080592ca */ /* 0x000fe200000e0000 */
[----:B------:R-:W-:Y:S01]  /*4760*/  VOTEU.ALL UP0, P1 ;  /* 0x0000000000ff7886 */ /* 0x000fe20000800000 */
[----:B------:R-:W-:Y:S01]  /*4770*/  @!P1 R2UR UR4, R6 ;  /* 0x00000000060492ca */ /* 0x000fe200000e0000 */
[----:B-1----:R-:W-:Y:S01]  /*4780*/  @!P1 IMAD.MOV.U32 R0, RZ, RZ, 0x1000 ;  /* 0x00001000ff009424 */ /* 0x002fe200078e00ff */
[----:B------:R-:W-:Y:S01]  /*4790*/  UMOV UR8, 0x0 ;  /* 0x0000000000087882 */ /* 0x000fe20000000000 */
[----:B------:R-:W-:Y:S01]  /*47a0*/  UMOV UR9, 0x10000000 ;  /* 0x1000000000097882 */ /* 0x000fe20000000000 */
[----:B------:R-:W-:Y:S01]  /*47b0*/  @!UP0 UIADD3 UR16, UPT, UPT, UR21, 0x200, URZ ;  /* 0x0000020015108890 */ /* 0x000fe2000fffe0ff */
[----:B------:R-:W-:Y:S01]  /*47c0*/  VIADD R14, R14, 0x1 ;  /* 0x000000010e0e7836 */ /* 0x000fe20000000000 */
[----:B------:R-:W-:Y:S01]  /*47d0*/  VOTEU.ALL UP0, P1 ;  /* 0x0000000000ff7886 */ /* 0x000fe20000800000 */
[----:B------:R-:W-:Y:S01]  /*47e0*/  UMOV UR20, UR36 ;  /* 0x0000002400147c82 */ /* 0x000fe20008000000 */
[----:B------:R-:W-:Y:S03]  /*47f0*/  UPRMT UR6, UR45, 0x654, UR17 ;  /* 0x000006542d067896 */ /* 0x000fe60008000011 */
[----:B------:R-:W-:Y:S02]  /*4800*/  IMAD.U32 R10, RZ, RZ, UR5 ;  /* 0x00000005ff0a7e24 */ /* 0x000fe4000f8e00ff */
[----:B------:R-:W-:Y:S03]  /*4810*/  IMAD.U32 R11, RZ, RZ, UR4 ;  /* 0x00000004ff0b7e24 */ /* 0x000fe6000f8e00ff */
[----:B------:R-:W-:Y:S02]  /*4820*/  @!P1 R2UR UR4, R10 ;  /* 0x000000000a0492ca */ /* 0x000fe400000e0000 */
[----:B------:R-:W-:Y:S11]  /*4830*/  @!P1 R2UR UR5, R11 ;  /* 0x000000000b0592ca */ /* 0x000ff600000e0000 */
[----:B------:R-:W-:Y:S02]  /*4840*/  @!UPT UIADD3 URZ, UPT, UPT, URZ, URZ, URZ ;  /* 0x000000fffffff290 */ /* 0x000fe4000fffe0ff */
[----:B------:R1:W-:Y:S01]  /*4850*/  @!UP0 UTMALDG.3D [UR16], [UR4], desc[UR8] ;  /* 0x00000810040085b4 */ /* 0x0003e20008011000 */
[----:B------:R1:W-:Y:S01]  /*4860*/  @!P1 SYNCS.ARRIVE.TRANS64.RED.A0TR RZ, [UR21+0x50], R0 ;  /* 0x00005000ffff99a7 */ /* 0x0003e20008300415 */
[----:B------:R-:W-:Y:S01]  /*4870*/  SYNCS.ARRIVE.TRANS64.RED.A1T0 RZ, [UR6], RZ ;  /* 0x000000ffffff79a7 */ /* 0x000fe20008100406 */
[----:B------:R-:W2:Y:S02]  /*4880*/  SYNCS.PHASECHK.TRANS64.TRYWAIT P0, [UR21+0x68], R9 ;  /* 0x00006809ff0075a7 */ /* 0x000ea40008001115 */
[----:B-12---:R-:W-:Y:S05]  /*4890*/  @!P0 BRA `(.L_x_83) ;  /* 0x0000003400d08947 */ /* 0x006fea0003800000 */
.L_x_147:
[----:B------:R-:W-:Y:S01]  /*48a0*/  @!P1 IADD3 R6, P0, PT, R16, 0x580, RZ ;  /* 0x0000058010069810 */ /* 0x000fe20007f1e0ff */
[----:B------:R-:W-:Y:S01]  /*48b0*/  VOTEU.ALL UP0, P1 ;  /* 0x0000000000ff7886 */ /* 0x000fe20000800000 */
[----:B------:R-:W-:Y:S01]  /*48c0*/  UMOV UR6, 0x0 ;  /* 0x0000000000067882 */ /* 0x000fe20000000000 */
[----:B------:R-:W-:Y:S01]  /*48d0*/  UMOV UR7, 0x10000000 ;  /* 0x1000000000077882 */ /* 0x000fe20000000000 */
[----:B------:R-:W-:Y:S01]  /*48e0*/  @!P1 R2UR UR5, R6 ;  /* 0x00000000060592ca */ /* 0x000fe200000e0000 */
[----:B-1----:R-:W-:Y:S01]  /*48f0*/  @!P1 IMAD.X R0, RZ, RZ, R17, P0 ;  /* 0x000000ffff009224 */ /* 0x002fe200000e0611 */
[----:B------:R-:W-:Y:S01]  /*4900*/  @!UP0 UIADD3 UR10, UPT, UPT, UR18, 0x40, URZ ;  /* 0x00000040120a8890 */ /* 0x000fe2000fffe0ff */
[----:B------:R-:W-:Y:S01]  /*4910*/  R2UR UR16, R76 ;  /* 0x000000004c1072ca */ /* 0x000fe200000e0000 */
[----:B------:R-:W-:Y:S01]  /*4920*/  @!UP0 UIADD3 UR8, UPT, UPT, UR21, 0x1200, URZ ;  /* 0x0000120015088890 */ /* 0x000fe2000fffe0ff */
[----:B------:R-:W-:Y:S01]  /*4930*/  ISETP.NE.AND P0, PT, R14, 0x2, PT ;  /* 0x000000020e00780c */ /* 0x000fe20003f05270 */
[----:B------:R-:W-:Y:S01]  /*4940*/  @!UP0 UIADD3 UR9, UPT, UPT, UR21, 0x58, URZ ;  /* 0x0000005815098890 */ /* 0x000fe2000fffe0ff */
[----:B------:R-:W-:Y:S01]  /*4950*/  @!P1 R2UR UR4, R0 ;  /* 0x00000000000492ca */ /* 0x000fe200000e0000 */
[----:B------:R-:W-:Y:S01]  /*4960*/  VOTEU.ALL UP0, P1 ;  /* 0x0000000000ff7886 */ /* 0x000fe20000800000 */
[----:B------:R-:W-:Y:S01]  /*4970*/  UMOV UR11, UR19 ;  /* 0x00000013000b7c82 */ /* 0x000fe20008000000 */
[----:B------:R-:W-:Y:S01]  /*4980*/  UMOV UR12, UR36 ;  /* 0x00000024000c7c82 */ /* 0x000fe20008000000 */
[----:B------:R-:W-:Y:S01]  /*4990*/  SEL R0, RZ, 0x1, P0 ;  /* 0x00000001ff007807 */ /* 0x000fe20000000000 */
[----:B------:R-:W-:Y:S01]  /*49a0*/  UIADD3 UR20, UPT, UPT, UR13, UR63, URZ ;  /* 0x0000003f0d147290 */ /* 0x000fe2000fffe0ff */
[----:B------:R-:W-:Y:S01]  /*49b0*/  IMAD.U32 R8, RZ, RZ, UR5 ;  /* 0x00000005ff087e24 */ /* 0x000fe2000f8e00ff */
[----:B------:R-:W-:Y:S01]  /*49c0*/  LOP3.LUT R15, R15, 0x1, RZ, 0x3c, !PT ;  /* 0x000000010f0f7812 */ /* 0x000fe200078e3cff */
[----:B------:R-:W-:Y:S01]  /*49d0*/  UPLOP3.LUT UP3, UPT, UPT, UPT, UPT, 0x80, 0x8 ;  /* 0x000000000008789c */ /* 0x000fe20003f6f070 */
[----:B------:R-:W-:Y:S01]  /*49e0*/  LOP3.LUT R13, R13, R0, RZ, 0x3c, !PT ;  /* 0x000000000d0d7212 */ /* 0x000fe200078e3cff */
[----:B------:R-:W-:Y:S01]  /*49f0*/  UIADD3 UR16, UPT, UPT, UR14, UR16, URZ ;  /* 0x000000100e107290 */ /* 0x000fe2000fffe0ff */
[----:B------:R-:W-:Y:S01]  /*4a00*/  SEL R14, R14, RZ, P0 ;  /* 0x000000ff0e0e7207 */ /* 0x000fe20000000000 */
[----:B------:R-:W-:Y:S01]  /*4a10*/  UMOV UR36, UR26 ;  /* 0x0000001a00247c82 */ /* 0x000fe20008000000 */
[----:B------:R-:W-:Y:S01]  /*4a20*/  IMAD.U32 R9, RZ, RZ, UR4 ;  /* 0x00000004ff097e24 */ /* 0x000fe2000f8e00ff */
[----:B------:R-:W-:Y:S04]  /*4a30*/  @!P1 R2UR UR4, R8 ;  /* 0x00000000080492ca */ /* 0x000fe800000e0000 */
[----:B------:R-:W-:Y:S11]  /*4a40*/  @!P1 R2UR UR5, R9 ;  /* 0x00000000090592ca */ /* 0x000ff600000e0000 */
[----:B------:R-:W-:Y:S02]  /*4a50*/  @!UPT UIADD3 URZ, UPT, UPT, URZ, URZ, URZ ;  /* 0x000000fffffff290 */ /* 0x000fe4000fffe0ff */
[----:B------:R2:W-:Y:S01]  /*4a60*/  @!UP0 UTMALDG.3D [UR8], [UR4], desc[UR6] ;  /* 0x00000608040085b4 */ /* 0x0005e20008011000 */
[----:B------:R2:W-:Y:S01]  /*4a70*/  @!P1 SYNCS.ARRIVE.TRANS64.RED.A0TR RZ, [UR21+0x58], R7 ;  /* 0x00005807ffff99a7 */ /* 0x0005e20008300415 */
[----:B------:R-:W-:Y:S01]  /*4a80*/  SYNCS.ARRIVE.TRANS64.RED.A1T0 RZ, [UR33], RZ ;  /* 0x000000ffffff79a7 */ /* 0x000fe20008100421 */
[----:B------:R-:W-:Y:S05]  /*4a90*/  BRA.U UP1, `(.L_x_84) ;  /* 0xfffffff501247547 */ /* 0x000fea000b83ffff */
[----:B------:R-:W-:-:S04]  /*4aa0*/  SHF.L.U32 R2, R15, 0x1f, RZ ;  /* 0x0000001f0f027819 */ /* 0x000fc800000006ff */
[----:B------:R-:W1:Y:S02]  /*4ab0*/  SYNCS.PHASECHK.TRANS64.TRYWAIT P0, [UR21+0x60], R2 ;  /* 0x00006002ff0075a7 */ /* 0x000e640008001115 */
[----:B-1----:R-:W-:Y:S05]  /*4ac0*/  @!P0 BRA `(.L_x_85) ;  /* 0x00000034005c8947 */ /* 0x002fea0003800000 */
.L_x_149:
[----:B-1----:R-:W-:-:S07]  /*4ad0*/  MOV R0, UR21 ;  /* 0x0000001500007c02 */ /* 0x002fce0008000f00 */
.L_x_86:
[----:B-1----:R-:W-:-:S04]  /*4ae0*/  SHF.L.U32 R2, R15, 0x1f, RZ ;  /* 0x0000001f0f027819 */ /* 0x002fc800000006ff */
[----:B------:R1:W3:Y:S03]  /*4af0*/  SYNCS.PHASECHK.TRANS64.TRYWAIT P0, [R0+URZ+0x68], R2 ;  /* 0x00006802000075a7 */ /* 0x0002e600080011ff */
[----:B---3--:R-:W-:Y:S05]  /*4b00*/  @!P0 NANOSLEEP.SYNCS 0x989680 ;  /* 0x009896800000895d */ /* 0x008fea0003900000 */
[----:B------:R-:W3:Y:S02]  /*4b10*/  @!P0 SYNCS.PHASECHK.TRANS64 P0, [R0+URZ+0x68], R2 ;  /* 0x00006802000085a7 */ /* 0x000ee400080010ff */
[----:B--23--:R-:W-:Y:S05]  /*4b20*/  @P0 EXIT ;  /* 0x000000000000094d */ /* 0x00cfea0003800000 */
[----:B------:R-:W-:Y:S05]  /*4b30*/  BRA `(.L_x_86) ;  /* 0xfffffffc00e87947 */ /* 0x000fea000383ffff */
.L_x_75:
[----:B------:R-:W-:-:S06]  /*4b40*/  UISETP.GE.AND UP0, UPT, UR17, 0x4, UPT ;  /* 0x000000041100788c */ /* 0x000fcc000bf06270 */
[----:B------:R-:W-:-:S13]  /*4b50*/  PLOP3.LUT P0, PT, PT, PT, UP0, 0x80, 0x8 ;  /* 0x000000000008781c */ /* 0x000fda0003f0f008 */
[----:B------:R-:W-:Y:S05]  /*4b60*/  @!P0 EXIT ;  /* 0x000000000000894d */ /* 0x000fea0003800000 */
[----:B------:R-:W-:Y:S01]  /*4b70*/  BAR.SYNC.DEFER_BLOCKING 0x6, 0xa0 ;  /* 0x0182800000007b1d */ /* 0x000fe20000010000 */
[C---:B------:R-:W-:Y:S01]  /*4b80*/  IMAD.SHL.U32 R7, R84.reuse, 0x40, RZ ;  /* 0x0000004054077824 */ /* 0x040fe200078e00ff */
[C---:B------:R-:W-:Y:S01]  /*4b90*/  LOP3.LUT R86, R84.reuse, 0x60, RZ, 0xc0, !PT ;  /* 0x0000006054567812 */ /* 0x040fe200078ec0ff */
[C---:B------:R-:W-:Y:S01]  /*4ba0*/  IMAD.SHL.U32 R4, R84.reuse, 0x20, RZ ;  /* 0x0000002054047824 */ /* 0x040fe200078e00ff */
[----:B------:R-:W-:Y:S01]  /*4bb0*/  CS2R R82, SRZ ;  /* 0x0000000000527805 */ /* 0x000fe2000001ff00 */
[C---:B------:R-:W-:Y:S01]  /*4bc0*/  IMAD.SHL.U32 R5, R84.reuse, 0x8, RZ ;  /* 0x0000000854057824 */ /* 0x040fe200078e00ff */
[----:B------:R-:W-:Y:S02]  /*4bd0*/  UMOV UR44, 0x400 ;  /* 0x00000400002c7882 */ /* 0x000fe40000000000 */
[----:B------:R-:W1:Y:S01]  /*4be0*/  LDC.64 R72, c[0x0][0x8b0] ;  /* 0x00022c00ff487b82 */ /* 0x000e620000000a00 */
[----:B------:R-:W-:Y:S01]  /*4bf0*/  ULEA UR44, UR45, UR44, 0x18 ;  /* 0x0000002c2d2c7291 */ /* 0x000fe2000f8ec0ff */
[----:B------:R-:W-:Y:S01]  /*4c00*/  LOP3.LUT R6, R7, 0x180, RZ, 0xc0, !PT ;  /* 0x0000018007067812 */ /* 0x000fe200078ec0ff */
[----:B------:R-:W-:Y:S01]  /*4c10*/  IMAD.U32 R37, R84, 0x10000, RZ ;  /* 0x0001000054257824 */ /* 0x000fe200078e00ff */
[----:B------:R-:W-:Y:S01]  /*4c20*/  LOP3.LUT R4, R4, 0xc00, RZ, 0xc0, !PT ;  /* 0x00000c0004047812 */ /* 0x000fe200078ec0ff */
[----:B------:R-:W-:Y:S01]  /*4c30*/  UIADD3 UR4, UPT, UPT, UR44, 0x2200, URZ ;  /* 0x000022002c047890 */ /* 0x000fe2000fffe0ff */
[----:B------:R-:W-:Y:S01]  /*4c40*/  LOP3.LUT R5, R6, 0x30, R5, 0xf8, !PT ;  /* 0x0000003006057812 */ /* 0x000fe200078ef805 */
[----:B------:R-:W-:Y:S01]  /*4c50*/  IMAD.SHL.U32 R6, R84, 0x2, RZ ;  /* 0x0000000254067824 */ /* 0x000fe200078e00ff */
[----:B------:R-:W2:Y:S01]  /*4c60*/  LDC.64 R70, c[0x0][0x8a8] ;  /* 0x00022a00ff467b82 */ /* 0x000ea20000000a00 */
[----:B------:R-:W-:Y:S01]  /*4c70*/  LOP3.LUT R4, R4, 0x40, R7, 0xf8, !PT ;  /* 0x0000004004047812 */ /* 0x000fe200078ef807 */
[----:B------:R-:W-:Y:S01]  /*4c80*/  IMAD.MOV.U32 R36, RZ, RZ, RZ ;  /* 0x000000ffff247224 */ /* 0x000fe200078e00ff */
[----:B------:R-:W-:Y:S01]  /*4c90*/  LOP3.LUT R37, R37, 0x600000, RZ, 0xc0, !PT ;  /* 0x0060000025257812 */ /* 0x000fe200078ec0ff */
[----:B------:R-:W-:Y:S01]  /*4ca0*/  IMAD.MOV.U32 R78, RZ, RZ, RZ ;  /* 0x000000ffff4e7224 */ /* 0x000fe200078e00ff */
[----:B------:R-:W-:-:S02]  /*4cb0*/  LOP3.LUT R84, R84, 0x2, RZ, 0xc0, !PT ;  /* 0x0000000254547812 */ /* 0x000fc400078ec0ff */
[----:B------:R-:W-:Y:S02]  /*4cc0*/  CS2R R80, SRZ ;  /* 0x0000000000507805 */ /* 0x000fe4000001ff00 */
[----:B------:R-:W-:Y:S01]  /*4cd0*/  LOP3.LUT R5, R5, 0x20, R6, 0x78, !PT ;  /* 0x0000002005057812 */ /* 0x000fe200078e7806 */
[----:B------:R-:W-:Y:S01]  /*4ce0*/  IMAD.U32 R85, RZ, RZ, UR4 ;  /* 0x00000004ff557e24 */ /* 0x000fe2000f8e00ff */
[----:B------:R-:W3:Y:S01]  /*4cf0*/  LDS R0, [UR44+0x130] ;  /* 0x0001302cff007984 */ /* 0x000ee20008000800 */
[----:B------:R-:W-:Y:S01]  /*4d00*/  LOP3.LUT R4, R4, 0x200, R7, 0xf8, !PT ;  /* 0x0000020004047812 */ /* 0x000fe200078ef807 */
[----:B------:R-:W-:Y:S01]  /*4d10*/  IMAD.MOV R79, RZ, RZ, -R84 ;  /* 0x000000ffff4f7224 */ /* 0x000fe200078e0a54 */
[----:B------:R-:W4:Y:S02]  /*4d20*/  LDCU UR58, c[0x0][0x370] ;  /* 0x00006e00ff3a77ac */ /* 0x000f240008000800 */
[----:B------:R-:W-:Y:S01]  /*4d30*/  LOP3.LUT R69, R4, R5, RZ, 0xfc, !PT ;  /* 0x0000000504457212 */ /* 0x000fe200078efcff */
[----:B------:R-:W1:Y:S01]  /*4d40*/  LDCU UR43, c[0x0][0xb0c] ;  /* 0x00016180ff2b77ac */ /* 0x000e620008000800 */
[----:B------:R-:W1:Y:S01]  /*4d50*/  LDCU UR39, c[0x0][0xb30] ;  /* 0x00016600ff2777ac */ /* 0x000e620008000800 */
[----:B------:R-:W1:Y:S01]  /*4d60*/  LDCU.64 UR56, c[0x0][0x888] ;  /* 0x00011100ff3877ac */ /* 0x000e620008000a00 */
[----:B------:R-:W1:Y:S01]  /*4d70*/  LDCU.64 UR40, c[0x0][0xb28] ;  /* 0x00016500ff2877ac */ /* 0x000e620008000a00 */
[----:B------:R-:W1:Y:S01]  /*4d80*/  LDCU.64 UR60, c[0x0][0x890] ;  /* 0x00011200ff3c77ac */ /* 0x000e620008000a00 */
[----:B------:R-:W1:Y:S01]  /*4d90*/  LDCU.128 UR52, c[0x0][0xb10] ;  /* 0x00016200ff3477ac */ /* 0x000e620008000c00 */
[----:B------:R-:W1:Y:S01]  /*4da0*/  LDCU UR47, c[0x0][0x374] ;  /* 0x00006e80ff2f77ac */ /* 0x000e620008000800 */
[----:B------:R-:W-:Y:S01]  /*4db0*/  UIADD3 UR62, UPT, UPT, UR44, 0x200, URZ ;  /* 0x000002002c3e7890 */ /* 0x000fe2000fffe0ff */
[----:B-1234-:R-:W-:-:S11]  /*4dc0*/  IMAD.IADD R37, R0, 0x1, R37 ;  /* 0x0000000100257824 */ /* 0x01efd600078e0225 */
.L_x_112:
[----:B------:R-:W-:Y:S02]  /*4dd0*/  LEA R3, R78, UR44, 0x3 ;  /* 0x0000002c4e037c11 */ /* 0x000fe4000f8e18ff */
[----:B------:R-:W-:Y:S02]  /*4de0*/  SHF.L.U32 R0, R82, 0x1f, RZ ;  /* 0x0000001f52007819 */ /* 0x000fe400000006ff */
[----:B-1----:R-:W-:Y:S02]  /*4df0*/  LEA R4, R78, UR44, 0x4 ;  /* 0x0000002c4e047c11 */ /* 0x002fe4000f8e20ff */
[----:B------:R-:W1:Y:S02]  /*4e00*/  SYNCS.PHASECHK.TRANS64.TRYWAIT P0, [R3+URZ+0x80], R0 ;  /* 0x00008000030075a7 */ /* 0x000e6400080011ff */
[----:B-1----:R-:W-:Y:S05]  /*4e10*/  @!P0 BRA `(.L_x_87) ;  /* 0x0000003000a08947 */ /* 0x002fea0003800000 */
.L_x_150:
        /* <DEDUP_REMOVED lines=8> */
[----:B--2---:R-:W-:Y:S11]  /*4ea0*/  LOP3.LUT P0, RZ, R6, 0x1, RZ, 0xc0, !PT ;  /* 0x0000000106ff7812 */ /* 0x004ff6000780c0ff */
[----:B------:R-:W-:Y:S02]  /*4eb0*/  @!UPT UIADD3 URZ, UPT, UPT, URZ, URZ, URZ ;  /* 0x000000fffffff290 */ /* 0x000fe4000fffe0ff */
[----:B---3--:R-:W-:Y:S01]  /*4ec0*/  VOTEU.ANY UP1, P0 ;  /* 0x0000000000ff7886 */ /* 0x008fe20000020100 */
[----:B------:R-:W-:Y:S01]  /*4ed0*/  PLOP3.LUT P0, PT, PT, PT, UP1, 0x80, 0x8 ;  /* 0x000000000008781c */ /* 0x000fe20003f0f018 */
[----:B------:R-:W-:Y:S11]  /*4ee0*/  UP2UR UR46, UPR, URZ, 0x2 ;  /* 0x00000002ff2e7883 */ /* 0x000ff60008000000 */
[----:B------:R-:W-:Y:S01]  /*4ef0*/  @!UPT UIADD3 URZ, UPT, UPT, URZ, URZ, URZ ;  /* 0x000000fffffff290 */ /* 0x000fe2000fffe0ff */
[----:B-1----:R-:W-:Y:S02]  /*4f00*/  @P0 SHF.R.U32.HI R0, RZ, 0x10, R5 ;  /* 0x00000010ff000819 */ /* 0x002fe40000011605 */
        /* <DEDUP_REMOVED lines=12> */
[----:B------:R-:W2:Y:S01]  /*4fd0*/  LDCU UR12, c[0x0][0xb20] ;  /* 0x00016400ff0c77ac */ /* 0x000ea20008000800 */
[----:B------:R-:W-:Y:S02]  /*4fe0*/  UIMAD.WIDE.U32 UR4, UR47, UR55, URZ ;  /* 0x000000372f0472a5 */ /* 0x000fe4000f8e00ff */
[----:B------:R-:W-:Y:S02]  /*4ff0*/  UIMAD.WIDE.U32 UR6, UR58, UR52, URZ ;  /* 0x000000343a0672a5 */ /* 0x000fe4000f8e00ff */
[----:B------:R-:W-:Y:S02]  /*5000*/  UISETP.NE.AND UP0, UPT, UR54, 0x1, UPT ;  /* 0x000000013600788c */ /* 0x000fe4000bf05270 */
[----:B------:R-:W-:Y:S02]  /*5010*/  UIMAD.WIDE.U32 UR8, UR37, UR55, URZ ;  /* 0x00000037250872a5 */ /* 0x000fe4000f8e00ff */
[----:B------:R-:W-:Y:S02]  /*5020*/  UIMAD.WIDE.U32 UR10, UR38, UR52, URZ ;  /* 0x00000034260a72a5 */ /* 0x000fe4000f8e00ff */
[----:B------:R-:W-:Y:S02]  /*5030*/  UISETP.NE.AND UP1, UPT, UR43, 0x1, UPT ;  /* 0x000000012b00788c */ /* 0x000fe4000bf25270 */
[----:B------:R-:W-:Y:S01]  /*5040*/  UISETP.NE.AND UP2, UPT, UR42, 0x1, UPT ;  /* 0x000000012a00788c */ /* 0x000fe2000bf45270 */
[----:B------:R-:W-:Y:S02]  /*5050*/  UMOV UR4, UR5 ;  /* 0x0000000500047c82 */ /* 0x000fe40008000000 */
[----:B--2---:R-:W-:Y:S03]  /*5060*/  USHF.R.U32.HI UR5, URZ, UR12, UR4 ;  /* 0x0000000cff057299 */ /* 0x004fe60008011604 */
[----:B------:R-:W-:Y:S02]  /*5070*/  UMOV UR4, UR7 ;  /* 0x0000000700047c82 */ /* 0x000fe40008000000 */
[----:B------:R-:W-:Y:S02]  /*5080*/  USHF.R.U32.HI UR7, URZ, UR53, UR4 ;  /* 0x00000035ff077299 */ /* 0x000fe40008011604 */
[----:B------:R-:W-:Y:S02]  /*5090*/  USEL UR4, UR47, UR5, !UP0 ;  /* 0x000000052f047287 */ /* 0x000fe4000c000000 */
[----:B------:R-:W-:Y:S01]  /*50a0*/  USEL UR7, UR58, UR7, !UP1 ;  /* 0x000000073a077287 */ /* 0x000fe2000c800000 */
[----:B------:R-:W-:Y:S01]  /*50b0*/  UMOV UR5, UR9 ;  /* 0x0000000900057c82 */ /* 0x000fe20008000000 */
[----:B------:R-:W-:Y:S02]  /*50c0*/  UIMAD.WIDE.U32 UR8, UR4, UR40, URZ ;  /* 0x00000028040872a5 */ /* 0x000fe4000f8e00ff */
[----:B------:R-:W-:Y:S03]  /*50d0*/  USHF.R.U32.HI UR6, URZ, UR12, UR5 ;  /* 0x0000000cff067299 */ /* 0x000fe60008011605 */
[----:B------:R-:W-:Y:S01]  /*50e0*/  UMOV UR5, UR11 ;  /* 0x0000000b00057c82 */ /* 0x000fe20008000000 */
[----:B------:R-:W-:Y:S02]  /*50f0*/  UIMAD.WIDE.U32 UR10, UR7, UR40, URZ ;  /* 0x00000028070a72a5 */ /* 0x000fe4000f8e00ff */
[----:B------:R-:W-:Y:S02]  /*5100*/  USHF.R.U32.HI UR12, URZ, UR53, UR5 ;  /* 0x00000035ff0c7299 */ /* 0x000fe40008011605 */
[----:B------:R-:W-:Y:S01]  /*5110*/  USEL UR6, UR37, UR6, !UP0 ;  /* 0x0000000625067287 */ /* 0x000fe2000c000000 */
[----:B------:R-:W-:Y:S02]  /*5120*/  UMOV UR5, UR9 ;  /* 0x0000000900057c82 */ /* 0x000fe40008000000 */
[----:B------:R-:W-:Y:S01]  /*5130*/  UMOV UR10, UR11 ;  /* 0x0000000b000a7c82 */ /* 0x000fe20008000000 */
[----:B------:R-:W-:Y:S02]  /*5140*/  @UP2 USHF.R.U32.HI UR4, URZ, UR41, UR5 ;  /* 0x00000029ff042299 */ /* 0x000fe40008011605 */
[----:B------:R-:W-:Y:S02]  /*5150*/  @UP2 USHF.R.U32.HI UR7, URZ, UR41, UR10 ;  /* 0x00000029ff072299 */ /* 0x000fe4000801160a */
[----:B------:R-:W-:Y:S02]  /*5160*/  UIMAD UR4, UR42, UR4, URZ ;  /* 0x000000042a0472a4 */ /* 0x000fe4000f8e02ff */
[----:B------:R-:W-:Y:S02]  /*5170*/  UIMAD.WIDE.U32 UR10, UR6, UR40, URZ ;  /* 0x00000028060a72a5 */ /* 0x000fe4000f8e00ff */
[----:B------:R-:W-:Y:S02]  /*5180*/  USEL UR5, UR38, UR12, !UP1 ;  /* 0x0000000c26057287 */ /* 0x000fe4000c800000 */
[----:B------:R-:W-:Y:S02]  /*5190*/  UIMAD UR8, UR42, UR7, URZ ;  /* 0x000000072a0872a4 */ /* 0x000fe4000f8e02ff */
[----:B------:R-:W-:Y:S03]  /*51a0*/  UISETP.GE.AND UP0, UPT, UR6, UR4, UPT ;  /* 0x000000040600728c */ /* 0x000fe6000bf06270 */
[----:B------:R-:W-:Y:S01]  /*51b0*/  UMOV UR4, UR11 ;  /* 0x0000000b00047c82 */ /* 0x000fe20008000000 */
[----:B------:R-:W-:Y:S02]  /*51c0*/  UISETP.GE.OR UP0, UPT, UR5, UR8, UP0 ;  /* 0x000000080500728c */ /* 0x000fe40008706670 */
[----:B------:R-:W-:Y:S02]  /*51d0*/  USHF.R.U32.HI UR4, URZ, UR41, UR4 ;  /* 0x00000029ff047299 */ /* 0x000fe40008011604 */
[----:B------:R-:W-:Y:S02]  /*51e0*/  UIMAD.WIDE.U32 UR8, UR5, UR40, URZ ;  /* 0x00000028050872a5 */ /* 0x000fe4000f8e00ff */
[----:B------:R-:W-:Y:S02]  /*51f0*/  USEL UR11, UR6, UR4, !UP2 ;  /* 0x00000004060b7287 */ /* 0x000fe4000d000000 */
[----:B------:R-:W-:Y:S02]  /*5200*/  UIADD3 UR8, UPT, UPT, -UR5, URZ, URZ ;  /* 0x000000ff05087290 */ /* 0x000fe4000fffe1ff */
[----:B------:R-:W-:Y:S01]  /*5210*/  UIADD3 UR10, UPT, UPT, -UR11, URZ, URZ ;  /* 0x000000ff0b0a7290 */ /* 0x000fe2000fffe1ff */
[----:B------:R-:W-:Y:S01]  /*5220*/  @!UP0 UMOV UR4, UR9 ;  /* 0x0000000900048c82 */ /* 0x000fe20008000000 */
[----:B------:R-:W-:Y:S02]  /*5230*/  UIADD3 UR9, UPT, UPT, -UR6, URZ, URZ ;  /* 0x000000ff06097290 */ /* 0x000fe4000fffe1ff */
[----:B------:R-:W-:Y:S02]  /*5240*/  @!UP0 USHF.R.U32.HI UR4, URZ, UR41, UR4 ;  /* 0x00000029ff048299 */ /* 0x000fe40008011604 */
[----:B------:R-:W-:Y:S02]  /*5250*/  UIMAD UR10, UR42, UR10, UR6 ;  /* 0x0000000a2a0a72a4 */ /* 0x000fe4000f8e0206 */
[----:B------:R-:W-:Y:S04]  /*5260*/  @!UP0 USEL UR4, UR5, UR4, !UP2 ;  /* 0x0000000405048287 */ /* 0x000fe8000d000000 */
[----:B------:R-:W-:Y:S02]  /*5270*/  @!UP0 UIMAD UR10, UR7, UR10, UR4 ;  /* 0x0000000a070a82a4 */ /* 0x000fe4000f8e0204 */
[----:B------:R-:W-:Y:S02]  /*5280*/  @!UP0 UIADD3 UR11, UPT, UPT, UR11, -UR4, URZ ;  /* 0x800000040b0b8290 */ /* 0x000fe4000fffe0ff */
[----:B------:R-:W-:Y:S02]  /*5290*/  UIMAD UR7, UR43, UR8, UR38 ;  /* 0x000000082b0772a4 */ /* 0x000fe4000f8e0226 */
[----:B------:R-:W-:Y:S02]  /*52a0*/  @!UP0 UIMAD UR6, UR11, UR42, UR5 ;  /* 0x0000002a0b0682a4 */ /* 0x000fe4000f8e0205 */
[----:B------:R-:W-:Y:S01]  /*52b0*/  UIMAD UR4, UR54, UR9, UR37 ;  /* 0x00000009360472a4 */ /* 0x000fe2000f8e0225 */
[----:B------:R-:W-:Y:S02]  /*52c0*/  @!UP0 UMOV UR5, UR10 ;  /* 0x0000000a00058c82 */ /* 0x000fe40008000000 */
[----:B------:R-:W-:Y:S02]  /*52d0*/  UIMAD UR38, UR5, UR43, UR7 ;  /* 0x0000002b052672a4 */ /* 0x000fe4000f8e0207 */
[----:B------:R-:W-:Y:S11]  /*52e0*/  UIMAD UR37, UR6, UR54, UR4 ;  /* 0x00000036062572a4 */ /* 0x000ff6000f8e0204 */
[----:B------:R-:W-:Y:S01]  /*52f0*/  @!UPT UIADD3 URZ, UPT, UPT, URZ, URZ, URZ ;  /* 0x000000fffffff290 */ /* 0x000fe2000fffe0ff */
.L_x_88:
[----:B------:R-:W-:Y:S01]  /*5300*/  UISETP.NE.AND UP0, UPT, UR39, 0x1, UPT ;  /* 0x000000012700788c */ /* 0x000fe2000bf05270 */
[----:B------:R-:W-:Y:S01]  /*5310*/  IADD3 R78, PT, PT, R78, 0x1, RZ ;  /* 0x000000014e4e7810 */ /* 0x000fe20007ffe0ff */
[----:B------:R-:W-:Y:S02]  /*5320*/  USHF.L.U32 UR50, UR16, 0x6, URZ ;  /* 0x0000000610327899 */ /* 0x000fe400080006ff */
[----:B------:R-:W-:Y:S07]  /*5330*/  USHF.L.U32 UR49, UR20, 0x7, URZ ;  /* 0x0000000714317899 */ /* 0x000fee00080006ff */
[----:B------:R-:W2:Y:S01]  /*5340*/  @!UP0 LDCU.128 UR12, c[0x0][0xb10] ;  /* 0x00016200ff0c87ac */ /* 0x000ea20008000c00 */
[----:B------:R-:W3:Y:S01]  /*5350*/  @!UP0 LDCU UR5, c[0x0][0xb0c] ;  /* 0x00016180ff0587ac */ /* 0x000ee20008000800 */
[----:B------:R-:W4:Y:S01]  /*5360*/  @!UP0 LDCU UR10, c[0x0][0xb20] ;  /* 0x00016400ff0a87ac */ /* 0x000f220008000800 */
[----:B--2---:R-:W-:Y:S02]  /*5370*/  UIMAD.WIDE.U32 UR8, UR38, UR12, URZ ;  /* 0x0000000c260872a5 */ /* 0x004fe4000f8e00ff */
[----:B------:R-:W-:Y:S02]  /*5380*/  UIMAD.WIDE.U32 UR6, UR37, UR15, URZ ;  /* 0x0000000f250672a5 */ /* 0x000fe4000f8e00ff */
[----:B------:R-:W-:Y:S03]  /*5390*/  @!UP0 UISETP.NE.AND UP1, UPT, UR14, 0x1, UPT ;  /* 0x000000010e00888c */ /* 0x000fe6000bf25270 */
[----:B------:R-:W-:Y:S01]  /*53a0*/  @!UP0 UMOV UR4, UR9 ;  /* 0x0000000900048c82 */ /* 0x000fe20008000000 */
[----:B---3--:R-:W-:Y:S02]  /*53b0*/  @!UP0 UISETP.NE.AND UP2, UPT, UR5, 0x1, UPT ;  /* 0x000000010500888c */ /* 0x008fe4000bf45270 */
[----:B------:R-:W-:Y:S01]  /*53c0*/  @!UP0 USHF.R.U32.HI UR4, URZ, UR13, UR4 ;  /* 0x0000000dff048299 */ /* 0x000fe20008011604 */
[----:B------:R-:W-:Y:S02]  /*53d0*/  @!UP0 UMOV UR6, UR7 ;  /* 0x0000000700068c82 */ /* 0x000fe40008000000 */
[----:B----4-:R-:W-:Y:S02]  /*53e0*/  @!UP0 USHF.R.U32.HI UR6, URZ, UR10, UR6 ;  /* 0x0000000aff068299 */ /* 0x010fe40008011606 */
[----:B------:R-:W-:Y:S02]  /*53f0*/  @!UP0 USEL UR7, UR38, UR4, !UP2 ;  /* 0x0000000426078287 */ /* 0x000fe4000d000000 */
[----:B------:R-:W-:Y:S04]  /*5400*/  @!UP0 USEL UR6, UR37, UR6, !UP1 ;  /* 0x0000000625068287 */ /* 0x000fe8000c800000 */
[----:B------:R-:W-:Y:S02]  /*5410*/  @!UP0 UIADD3 UR4, UPT, UPT, -UR7, UR6, URZ ;  /* 0x0000000607048290 */ /* 0x000fe4000fffe1ff */
[----:B------:R-:W-:Y:S02]  /*5420*/  @!UP0 UIADD3 UR6, UPT, UPT, UR7, -UR6, URZ ;  /* 0x8000000607068290 */ /* 0x000fe4000fffe0ff */
[----:B------:R-:W-:Y:S02]  /*5430*/  @!UP0 UIMAD UR38, UR4, UR5, UR38 ;  /* 0x00000005042682a4 */ /* 0x000fe4000f8e0226 */
[----:B------:R-:W-:Y:S02]  /*5440*/  @!UP0 UIMAD UR37, UR6, UR14, UR37 ;  /* 0x0000000e062582a4 */ /* 0x000fe4000f8e0225 */
[----:B------:R-:W-:Y:S09]  /*5450*/  ULOP3.LUT UP0, URZ, UR62, 0x1b0, URZ, 0xc0, !UPT ;  /* 0x000001b03eff7892 */ /* 0x000ff2000f80c0ff */
[----:B------:R-:W-:Y:S05]  /*5460*/  BRA.U !UP0, `(.L_x_89) ;  /* 0x0000000108407547 */ /* 0x000fea000b800000 */
[----:B------:R-:W2:Y:S01]  /*5470*/  LDCU.64 UR8, c[0x4][0x80] ;  /* 0x01001000ff0877ac */ /* 0x000ea20008000a00 */
[----:B------:R-:W-:Y:S01]  /*5480*/  MOV R3, 0x0 ;  /* 0x0000000000037802 */ /* 0x000fe20000000f00 */
[----:B------:R-:W-:Y:S02]  /*5490*/  HFMA2 R12, -RZ, RZ, 0, 5.9604644775390625e-08 ;  /* 0x00000001ff0c7431 */ /* 0x000fe400000001ff */
[----:B------:R-:W-:Y:S02]  /*54a0*/  IMAD.MOV.U32 R8, RZ, RZ, 0x70 ;  /* 0x00000070ff087424 */ /* 0x000fe400078e00ff */
[----:B------:R-:W-:Y:S01]  /*54b0*/  IMAD.MOV.U32 R13, RZ, RZ, RZ ;  /* 0x000000ffff0d7224 */ /* 0x000fe200078e00ff */
[----:B------:R-:W3:Y:S01]  /*54c0*/  LDCU.64 UR6, c[0x4][0x88] ;  /* 0x01001100ff0677ac */ /* 0x000ee20008000a00 */
[----:B------:R-:W4:Y:S01]  /*54d0*/  LDC.64 R2, c[0x4][R3] ;  /* 0x0100000003027b82 */ /* 0x000f220000000a00 */
[----:B------:R-:W1:Y:S01]  /*54e0*/  LDCU.64 UR4, c[0x4][0x8] ;  /* 0x01000100ff0477ac */ /* 0x000e620008000a00 */
[----:B--2---:R-:W-:Y:S01]  /*54f0*/  MOV R5, UR9 ;  /* 0x0000000900057c02 */ /* 0x004fe20008000f00 */
[----:B------:R-:W-:Y:S01]  /*5500*/  IMAD.U32 R4, RZ, RZ, UR8 ;  /* 0x00000008ff047e24 */ /* 0x000fe2000f8e00ff */
[----:B---3--:R-:W-:Y:S01]  /*5510*/  MOV R7, UR7 ;  /* 0x0000000700077c02 */ /* 0x008fe20008000f00 */
[----:B------:R-:W-:Y:S01]  /*5520*/  IMAD.U32 R6, RZ, RZ, UR6 ;  /* 0x00000006ff067e24 */ /* 0x000fe2000f8e00ff */
[----:B-1----:R-:W-:Y:S01]  /*5530*/  MOV R11, UR5 ;  /* 0x00000005000b7c02 */ /* 0x002fe20008000f00 */
[----:B------:R-:W-:Y:S02]  /*5540*/  IMAD.U32 R10, RZ, RZ, UR4 ;  /* 0x00000004ff0a7e24 */ /* 0x000fe4000f8e00ff */
[----:B------:R-:W-:Y:S07]  /*5550*/  LEPC R20, `(.L_x_89) ;  /* 0x000000001014794e */ /* 0x000fee0000000000 */
[----:B----45:R-:W-:Y:S05]  /*5560*/  CALL.ABS.NOINC R2 ;  /* 0x0000000002007343 */ /* 0x030fea0003c00000 */
.L_x_89:
[----:B------:R-:W-:Y:S01]  /*5570*/  LOP3.LUT P0, RZ, R85, 0x1b0, RZ, 0xc0, !PT ;  /* 0x000001b055ff7812 */ /* 0x000fe2000780c0ff */
[----:B------:R-:W-:Y:S11]  /*5580*/  BSSY.RECONVERGENT B6, `(.L_x_90) ;  /* 0x0000013000067945 */ /* 0x000ff60003800200 */
[----:B------:R-:W-:Y:S01]  /*5590*/  @!UPT UIADD3 URZ, UPT, UPT, URZ, URZ, URZ ;  /* 0x000000fffffff290 */ /* 0x000fe2000fffe0ff */
[----:B------:R-:W-:Y:S05]  /*55a0*/  @!P0 BRA `(.L_x_91) ;  /* 0x0000000000408947 */ /* 0x000fea0003800000 */
        /* <DEDUP_REMOVED lines=16> */
.L_x_91:
[----:B------:R-:W-:Y:S05]  /*56b0*/  BSYNC.RECONVERGENT B6 ;  /* 0x0000000000067941 */ /* 0x000fea0003800200 */
.L_x_90:
[----:B------:R-:W-:Y:S01]  /*56c0*/  R2UR UR4, R77 ;  /* 0x000000004d0472ca */ /* 0x000fe200000e0000 */
[----:B------:R-:W-:Y:S01]  /*56d0*/  UISETP.NE.U32.AND UP0, UPT, UR60, URZ, UPT ;  /* 0x000000ff3c00728c */ /* 0x000fe2000bf05070 */
[----:B------:R-:W-:Y:S02]  /*56e0*/  ISETP.NE.U32.AND P4, PT, R72, RZ, PT ;  /* 0x000000ff4800720c */ /* 0x000fe40003f85070 */
[----:B------:R-:W-:Y:S01]  /*56f0*/  ISETP.NE.U32.AND P2, PT, RZ, UR56, PT ;  /* 0x00000038ff007c0c */ /* 0x000fe2000bf45070 */
[----:B------:R-:W-:Y:S01]  /*5700*/  UISETP.NE.AND.EX UP1, UPT, UR61, URZ, UPT, UP0 ;  /* 0x000000ff3d00728c */ /* 0x000fe2000bf25300 */
[----:B------:R-:W-:Y:S01]  /*5710*/  ISETP.NE.AND.EX P4, PT, R73, RZ, PT, P4 ;  /* 0x000000ff4900720c */ /* 0x000fe20003f85340 */
[----:B------:R-:W-:Y:S01]  /*5720*/  UPLOP3.LUT UP0, UPT, UPT, UPT, UPT, 0x40, 0x4 ;  /* 0x000000000004789c */ /* 0x000fe20003f0e870 */
[----:B------:R-:W-:Y:S05]  /*5730*/  ISETP.NE.AND.EX P2, PT, RZ, UR57, PT, P2 ;  /* 0x00000039ff007c0c */ /* 0x000fea000bf45320 */
[----:B------:R-:W-:Y:S06]  /*5740*/  UISETP.NE.AND UP2, UPT, UR4, URZ, UPT ;  /* 0x000000ff0400728c */ /* 0x000fec000bf45270 */
[----:B------:R-:W-:Y:S05]  /*5750*/  PLOP3.LUT P1, PT, PT, PT, UP2, 0x80, 0x8 ;  /* 0x000000000008781c */ /* 0x000fea0003f2f028 */
[----:B------:R-:W-:Y:S06]  /*5760*/  @UP2 UPLOP3.LUT UP0, UPT, UPT, UPT, UP1, 0x80, 0x8 ;  /* 0x000000000008289c */ /* 0x000fec0003f0f010 */
[----:B------:R-:W-:Y:S01]  /*5770*/  PLOP3.LUT P0, PT, PT, PT, UP0, 0x80, 0x8 ;  /* 0x000000000008781c */ /* 0x000fe20003f0f008 */
[----:B------:R-:W-:Y:S01]  /*5780*/  @!UPT UIADD3 URZ, UPT, UPT, URZ, URZ, URZ ;  /* 0x000000fffffff290 */ /* 0x000fe2000fffe0ff */
[----:B------:R-:W-:Y:S11]  /*5790*/  BRA.U !UP1, `(.L_x_92) ;  /* 0x00000001093c7547 */ /* 0x000ff6000b800000 */
[----:B------:R-:W-:Y:S01]  /*57a0*/  UISETP.NE.U32.AND UP0, UPT, UR56, URZ, UPT ;  /* 0x000000ff3800728c */ /* 0x000fe2000bf05070 */
[----:B-1----:R-:W-:Y:S01]  /*57b0*/  HFMA2 R0, -RZ, RZ, 0, 5.9604644775390625e-08 ;  /* 0x00000001ff007431 */ /* 0x002fe200000001ff */
[----:B------:R-:W1:Y:S01]  /*57c0*/  LDCU.64 UR8, c[0x0][0x358] ;  /* 0x00006b00ff0877ac */ /* 0x000e620008000a00 */
[----:B------:R-:W-:Y:S01]  /*57d0*/  IMAD.MOV.U32 R74, RZ, RZ, 0x1 ;  /* 0x00000001ff4a7424 */ /* 0x000fe200078e00ff */
[----:B------:R-:W-:Y:S06]  /*57e0*/  UISETP.NE.AND.EX UP0, UPT, UR57, URZ, UPT, UP0 ;  /* 0x000000ff3900728c */ /* 0x000fec000bf05300 */
[----:B------:R-:W-:Y:S05]  /*57f0*/  PLOP3.LUT P3, PT, PT, PT, UP0, 0x80, 0x8 ;  /* 0x000000000008781c */ /* 0x000fea0003f6f008 */
[----:B------:R-:W2:Y:S01]  /*5800*/  @UP0 LDCU.64 UR4, c[0x0][0x888] ;  /* 0x00011100ff0407ac */ /* 0x000ea20008000a00 */
[----:B------:R-:W-:Y:S07]  /*5810*/  @UP0 UIMAD UR6, UR36, UR60, URZ ;  /* 0x0000003c240602a4 */ /* 0x000fee000f8e02ff */
[----:B------:R-:W-:Y:S01]  /*5820*/  @!P3 PRMT R74, R0, 0x7610, R74 ;  /* 0x00007610004ab816 */ /* 0x000fe2000000004a */
[----:B--2---:R-:W-:Y:S06]  /*5830*/  @UP0 UIMAD.WIDE UR4, UR6, 0x4, UR4 ;  /* 0x00000004060408a5 */ /* 0x004fec000f8e0204 */
[----:B-----5:R-:W-:Y:S01]  /*5840*/  IMAD.U32 R40, RZ, RZ, UR4 ;  /* 0x00000004ff287e24 */ /* 0x020fe2000f8e00ff */
[----:B------:R-:W-:Y:S04]  /*5850*/  MOV R41, UR5 ;  /* 0x0000000500297c02 */ /* 0x000fe80008000f00 */
[----:B------:R-:W2:Y:S01]  /*5860*/  @!UP0 LDCU UR4, c[0x0][0x880] ;  /* 0x00011000ff0487ac */ /* 0x000ea20008000800 */
[----:B-1----:R3:W5:Y:S02]  /*5870*/  @P3 LDG.E R40, desc[UR8][R40.64] ;  /* 0x0000000828283981 */ /* 0x002764000c1e1900 */
[----:B--23--:R-:W-:Y:S02]  /*5880*/  @!P3 IMAD.U32 R40, RZ, RZ, UR4 ;  /* 0x00000004ff28be24 */ /* 0x00cfe4000f8e00ff */
.L_x_92:
[----:B------:R-:W-:Y:S05]  /*5890*/  @!P4 BRA `(.L_x_93) ;  /* 0x000000000024c947 */ /* 0x000fea0003800000 */
[----:B------:R-:W-:Y:S01]  /*58a0*/  ISETP.NE.U32.AND P3, PT, R70, RZ, PT ;  /* 0x000000ff4600720c */ /* 0x000fe20003f65070 */
[----:B------:R-:W2:Y:S03]  /*58b0*/  LDCU.64 UR4, c[0x0][0x358] ;  /* 0x00006b00ff0477ac */ /* 0x000ea60008000a00 */
[----:B------:R-:W-:Y:S11]  /*58c0*/  ISETP.NE.AND.EX P3, PT, R71, RZ, PT, P3 ;  /* 0x000000ff4700720c */ /* 0x000ff60003f65330 */
[----:B------:R-:W-:Y:S02]  /*58d0*/  @!UPT UIADD3 URZ, UPT, UPT, URZ, URZ, URZ ;  /* 0x000000fffffff290 */ /* 0x000fe4000fffe0ff */
[----:B------:R-:W3:Y:S01]  /*58e0*/  @P3 LDC.64 R2, c[0x0][0x8a8] ;  /* 0x00022a00ff023b82 */ /* 0x000ee20000000a00 */
[----:B-1----:R-:W-:Y:S04]  /*58f0*/  @P3 IMAD R0, R72, UR36, RZ ;  /* 0x0000002448003c24 */ /* 0x002fe8000f8e02ff */
[----:B---3--:R-:W-:Y:S05]  /*5900*/  @P3 IMAD.WIDE R2, R0, 0x4, R2 ;  /* 0x0000000400023825 */ /* 0x008fea00078e0202 */
[----:B--2--5:R2:W5:Y:S02]  /*5910*/  @P3 LDG.E R38, desc[UR4][R2.64] ;  /* 0x0000000402263981 */ /* 0x024564000c1e1900 */
[----:B--2---:R-:W3:Y:S02]  /*5920*/  @!P3 LDC R38, c[0x0][0x8a0] ;  /* 0x00022800ff26bb82 */ /* 0x004ee40000000800 */
.L_x_93:
[----:B-----5:R-:W-:Y:S01]  /*5930*/  ISETP.NE.AND P4, PT, R40, RZ, PT ;  /* 0x000000ff2800720c */ /* 0x020fe20003f85270 */
[----:B------:R-:W-:Y:S01]  /*5940*/  BSSY B1, `(.L_x_94) ;  /* 0x0000042000017945 */ /* 0x000fe20003800000 */
[----:B------:R-:W-:Y:S01]  /*5950*/  SEL R6, RZ, 0xffffffff, P2 ;  /* 0xffffffffff067807 */ /* 0x000fe20001000000 */
[----:B------:R-:W-:Y:S01]  /*5960*/  IMAD.MOV.U32 R56, RZ, RZ, 0x1 ;  /* 0x00000001ff387424 */ /* 0x000fe200078e00ff */
[----:B------:R-:W-:Y:S02]  /*5970*/  LOP3.LUT P3, RZ, R74, 0xff, RZ, 0xc0, !PT ;  /* 0x000000ff4aff7812 */ /* 0x000fe4000786c0ff */
[----:B------:R-:W-:Y:S02]  /*5980*/  CS2R R46, SRZ ;  /* 0x00000000002e7805 */ /* 0x000fe4000001ff00 */
[----:B-1----:R-:W-:Y:S02]  /*5990*/  @P1 SEL R0, RZ, 0xffffffff, P4 ;  /* 0xffffffffff001807 */ /* 0x002fe40002000000 */
[----:B------:R-:W-:Y:S02]  /*59a0*/  CS2R R44, SRZ ;  /* 0x00000000002c7805 */ /* 0x000fe4000001ff00 */
[----:B------:R-:W-:Y:S02]  /*59b0*/  LEA R3, R81, UR44, 0x3 ;  /* 0x0000002c51037c11 */ /* 0x000fe4000f8e18ff */
[----:B------:R-:W-:Y:S02]  /*59c0*/  CS2R R50, SRZ ;  /* 0x0000000000327805 */ /* 0x000fe4000001ff00 */
[----:B------:R-:W-:Y:S02]  /*59d0*/  @P0 SEL R0, R6, R0, !P3 ;  /* 0x0000000006000207 */ /* 0x000fe40005800000 */
[----:B------:R-:W-:Y:S02]  /*59e0*/  CS2R R48, SRZ ;  /* 0x0000000000307805 */ /* 0x000fe4000001ff00 */
[----:B------:R-:W-:Y:S02]  /*59f0*/  LEA R43, R36, UR44, 0x3 ;  /* 0x0000002c242b7c11 */ /* 0x000fe4000f8e18ff */
[----:B------:R-:W-:Y:S02]  /*5a00*/  @P1 LOP3.LUT R0, R0, 0x1, RZ, 0xc0, !PT ;  /* 0x0000000100001812 */ /* 0x000fe400078ec0ff */
[----:B------:R-:W-:Y:S02]  /*5a10*/  SHF.L.U32 R4, R83, 0x1f, RZ ;  /* 0x0000001f53047819 */ /* 0x000fe400000006ff */
[----:B------:R-:W-:Y:S02]  /*5a20*/  ISETP.NE.U32.OR P6, PT, R0, 0x1, !P1 ;  /* 0x000000010000780c */ /* 0x000fe40004fc5470 */
[----:B------:R-:W-:Y:S02]  /*5a30*/  PLOP3.LUT P2, PT, PT, PT, UP1, 0x80, 0x8 ;  /* 0x000000000008781c */ /* 0x000fe40003f4f018 */
[----:B------:R-:W-:Y:S02]  /*5a40*/  LEA.HI R39, R36, R36, RZ, 0x1 ;  /* 0x0000002424277211 */ /* 0x000fe400078f08ff */
[----:B------:R-:W-:Y:S02]  /*5a50*/  SEL R5, RZ, 0xffffffff, P4 ;  /* 0xffffffffff057807 */ /* 0x000fe40002000000 */
[----:B------:R-:W-:Y:S05]  /*5a60*/  P2R R2, PR, RZ, 0x40 ;  /* 0x00000040ff027803 */ /* 0x000fea0000000000 */
[----:B------:R-:W-:Y:S02]  /*5a70*/  @P6 SHF.L.U32 R0, R80, 0x1f, RZ ;  /* 0x0000001f50006819 */ /* 0x000fe400000006ff */
[----:B------:R-:W-:Y:S02]  /*5a80*/  @P2 SEL R5, R6, R5, !P3 ;  /* 0x0000000506052207 */ /* 0x000fe40005800000 */
[----:B------:R1:W2:Y:S02]  /*5a90*/  @P6 SYNCS.PHASECHK.TRANS64.TRYWAIT P1, [R3+URZ+0x50], R0 ;  /* 0x00005000030065a7 */ /* 0x0002a400080211ff */
[----:B------:R-:W-:Y:S04]  /*5aa0*/  LOP3.LUT R5, R5, 0x1, RZ, 0xc0, !PT ;  /* 0x0000000105057812 */ /* 0x000fe800078ec0ff */
[----:B------:R-:W-:Y:S04]  /*5ab0*/  ISETP.NE.U32.AND P5, PT, R5, 0x1, PT ;  /* 0x000000010500780c */ /* 0x000fe80003fa5070 */
[----:B------:R-:W-:Y:S01]  /*5ac0*/  P2R R57, PR, RZ, 0x20 ;  /* 0x00000020ff397803 */ /* 0x000fe20000000000 */
[----:B------:R4:W3:Y:S01]  /*5ad0*/  SYNCS.PHASECHK.TRANS64.TRYWAIT P0, [R43+URZ+0xa0], R4 ;  /* 0x0000a0042b0075a7 */ /* 0x0008e200080011ff */
[C---:B-1----:R-:W-:Y:S01]  /*5ae0*/  IMAD.SHL.U32 R0, R39.reuse, 0x40, RZ ;  /* 0x0000004027007824 */ /* 0x042fe200078e00ff */
[----:B------:R-:W-:Y:S04]  /*5af0*/  LOP3.LUT R39, R39, 0xffe, RZ, 0xc0, !PT ;  /* 0x00000ffe27277812 */ /* 0x000fe800078ec0ff */
[----:B------:R-:W-:Y:S01]  /*5b00*/  LOP3.LUT R0, R0, 0xffffff80, RZ, 0xc0, !PT ;  /* 0xffffff8000007812 */ /* 0x000fe200078ec0ff */
[----:B------:R-:W-:Y:S04]  /*5b10*/  IMAD.IADD R39, R36, 0x1, -R39 ;  /* 0x0000000124277824 */ /* 0x000fe800078e0a27 */
[----:B------:R-:W-:Y:S04]  /*5b20*/  IMAD.IADD R0, R37, 0x1, R0 ;  /* 0x0000000125007824 */ /* 0x000fe800078e0200 */
[----:B------:R-:W-:Y:S01]  /*5b30*/  IMAD R39, R39, 0x100000, R0 ;  /* 0x0010000027277824 */ /* 0x000fe200078e0200 */
[----:B--2---:R-:W-:Y:S01]  /*5b40*/  @P6 SEL R56, RZ, 0x1, !P1 ;  /* 0x00000001ff386807 */ /* 0x004fe20004800000 */
[----:B----4-:R-:W-:Y:S06]  /*5b50*/  @!P6 BRA `(.L_x_95) ;  /* 0x000000000080e947 */ /* 0x010fec0003800000 */
[----:B------:R-:W-:Y:S01]  /*5b60*/  @P5 IMAD R6, R81, 0x1000, R69 ;  /* 0x0000100051065824 */ /* 0x000fe200078e0245 */
[----:B------:R-:W-:Y:S01]  /*5b70*/  ISETP.NE.AND P1, PT, R56, RZ, PT ;  /* 0x000000ff3800720c */ /* 0x000fe20003f25270 */
[----:B------:R-:W-:Y:S01]  /*5b80*/  BSSY B0, `(.L_x_96) ;  /* 0x000000b000007945 */ /* 0x000fe20003800000 */
[----:B------:R-:W-:Y:S01]  /*5b90*/  CS2R R50, SRZ ;  /* 0x0000000000327805 */ /* 0x000fe2000001ff00 */
[----:B------:R-:W-:Y:S01]  /*5ba0*/  @P5 VIADD R5, R6, UR44 ;  /* 0x0000002c06055c36 */ /* 0x000fe20008000000 */
[----:B------:R-:W-:Y:S02]  /*5bb0*/  CS2R R48, SRZ ;  /* 0x0000000000307805 */ /* 0x000fe4000001ff00 */
[----:B------:R-:W-:Y:S02]  /*5bc0*/  CS2R R46, SRZ ;  /* 0x00000000002e7805 */ /* 0x000fe4000001ff00 */
[----:B------:R-:W-:Y:S01]  /*5bd0*/  CS2R R44, SRZ ;  /* 0x00000000002c7805 */ /* 0x000fe2000001ff00 */
[----:B------:R-:W-:Y:S04]  /*5be0*/  @P5 IMAD R5, R84, -0x10, R5 ;  /* 0xfffffff054055824 */ /* 0x000fe800078e0205 */
[----:B------:R-:W-:Y:S05]  /*5bf0*/  @P1 BRA `(.L_x_97) ;  /* 0x00000000000c1947 */ /* 0x000fea0003800000 */
[----:B------:R-:W-:Y:S04]  /*5c00*/  SHF.L.U32 R0, R80, 0x1f, RZ ;  /* 0x0000001f50007819 */ /* 0x000fe800000006ff */
[----:B------:R-:W1:Y:S02]  /*5c10*/  SYNCS.PHASECHK.TRANS64.TRYWAIT P1, [R3+URZ+0x50], R0 ;  /* 0x00005000030075a7 */ /* 0x000e6400080211ff */
[----:B-1----:R-:W-:Y:S05]  /*5c20*/  @!P1 BRA `(.L_x_98) ;  /* 0x0000002400309947 */ /* 0x002fea0003800000 */
.L_x_97:
[----:B------:R-:W-:Y:S05]  /*5c30*/  BSYNC B0 ;  /* 0x0000000000007941 */ /* 0x000fea0003800000 */
.L_x_96:
[----:B------:R-:W-:Y:S01]  /*5c40*/  ISETP.NE.AND P1, PT, R57, RZ, PT ;  /* 0x000000ff3900720c */ /* 0x000fe20003f25270 */
[----:B-1----:R-:W-:Y:S02]  /*5c50*/  VIADD R3, R3, 0x60 ;  /* 0x0000006003037836 */ /* 0x002fe40000000000 */
[----:B------:R-:W-:Y:S02]  /*5c60*/  IMAD.U32 R0, RZ, RZ, UR45 ;  /* 0x0000002dff007e24 */ /* 0x000fe4000f8e00ff */
[----:B------:R-:W-:Y:S03]  /*5c70*/  VIADD R81, R81, 0x1 ;  /* 0x0000000151517836 */ /* 0x000fe60000000000 */
[----:B------:R-:W-:Y:S05]  /*5c80*/  PRMT R0, R0, 0x654, R3 ;  /* 0x0000065400007816 */ /* 0x000fea0000000003 */
[----:B------:R1:W2:Y:S04]  /*5c90*/  @P1 LDS.128 R48, [R6+UR44+0x200] ;  /* 0x0002002c06301984 */ /* 0x0002a80008000c00 */
[----:B------:R1:W4:Y:S01]  /*5ca0*/  @P1 LDS.128 R44, [R5+0x210] ;  /* 0x00021000052c1984 */ /* 0x0003220000000c00 */
[C---:B------:R-:W-:Y:S01]  /*5cb0*/  ISETP.NE.AND P1, PT, R81.reuse, 0x2, PT ;  /* 0x000000025100780c */ /* 0x040fe20003f25270 */
[----:B------:R-:W-:Y:S01]  /*5cc0*/  @!PT LDS RZ, [RZ] ;  /* 0x00000000fffff984 */ /* 0x000fe20000000800 */
[----:B------:R-:W-:Y:S01]  /*5cd0*/  @!PT LDS RZ, [RZ] ;  /* 0x00000000fffff984 */ /* 0x000fe20000000800 */
[----:B------:R-:W-:Y:S01]  /*5ce0*/  @!PT LDS RZ, [RZ] ;  /* 0x00000000fffff984 */ /* 0x000fe20000000800 */
[----:B------:R-:W-:Y:S01]  /*5cf0*/  @!PT LDS RZ, [RZ] ;  /* 0x00000000fffff984 */ /* 0x000fe20000000800 */
[----:B------:R5:W-:Y:S06]  /*5d00*/  MEMBAR.ALL.CTA ;  /* 0x0000000000007992 */ /* 0x000bec0000008000 */
[----:B-----5:R-:W5:Y:S01]  /*5d10*/  FENCE.VIEW.ASYNC.S ;  /* 0x00000000000073c6 */ /* 0x020f620000000000 */
[----:B------:R-:W-:Y:S01]  /*5d20*/  SEL R81, R81, RZ, P1 ;  /* 0x000000ff51517207 */ /* 0x000fe20000800000 */
[----:B-----5:R5:W-:Y:S02]  /*5d30*/  SYNCS.ARRIVE.TRANS64.RED.A1T0 RZ, [R0+URZ], RZ ;  /* 0x000000ff00ff79a7 */ /* 0x020be400081004ff */
[----:B-----5:R-:W-:Y:S04]  /*5d40*/  SEL R0, RZ, 0x1, P1 ;  /* 0x00000001ff007807 */ /* 0x020fe80000800000 */
[----:B-12---:R-:W-:Y:S02]  /*5d50*/  LOP3.LUT R80, R80, R0, RZ, 0x3c, !PT ;  /* 0x0000000050507212 */ /* 0x006fe400078e3cff */
.L_x_95:
[----:B------:R-:W-:Y:S05]  /*5d60*/  BSYNC B1 ;  /* 0x0000000000017941 */ /* 0x000fea0003800000 */
.L_x_94:
[----:B------:R-:W-:Y:S04]  /*5d70*/  SHF.R.U32.HI R0, RZ, 0x15, R39 ;  /* 0x00000015ff007819 */ /* 0x000fe80000011627 */
[----:B------:R-:W-:Y:S01]  /*5d80*/  LOP3.LUT P1, RZ, R0, 0x3, R75, 0x48, !PT ;  /* 0x0000000300ff7812 */ /* 0x000fe2000782484b */
[----:B------:R-:W-:Y:S01]  /*5d90*/  @!UPT UIADD3 URZ, UPT, UPT, URZ, URZ, URZ ;  /* 0x000000fffffff290 */ /* 0x000fe2000fffe0ff */
[----:B---3--:R-:W-:Y:S11]  /*5da0*/  @P0 BRA `(.L_x_99) ;  /* 0x0000000000080947 */ /* 0x008ff60003800000 */
[----:B------:R-:W1:Y:S02]  /*5db0*/  SYNCS.PHASECHK.TRANS64.TRYWAIT P0, [R43+URZ+0xa0], R4 ;  /* 0x0000a0042b0075a7 */ /* 0x000e6400080011ff */
[----:B-1----:R-:W-:Y:S05]  /*5dc0*/  @!P0 BRA `(.L_x_100) ;  /* 0x0000002000dc8947 */ /* 0x002fea0003800000 */
.L_x_99:
        /* <DEDUP_REMOVED lines=8> */
[----:B------:R-:W5:Y:S01]  /*5e50*/  LDCU.64 UR4, c[0x4][0x10] ;  /* 0x01000200ff0477ac */ /* 0x000f620008000a00 */
[----:B--2---:R-:W-:Y:S01]  /*5e60*/  MOV R5, UR9 ;  /* 0x0000000900057c02 */ /* 0x004fe20008000f00 */
[----:B-1----:R-:W-:Y:S01]  /*5e70*/  IMAD.U32 R4, RZ, RZ, UR8 ;  /* 0x00000008ff047e24 */ /* 0x002fe2000f8e00ff */
[----:B---3--:R-:W-:Y:S01]  /*5e80*/  MOV R7, UR7 ;  /* 0x0000000700077c02 */ /* 0x008fe20008000f00 */
[----:B------:R-:W-:Y:S01]  /*5e90*/  IMAD.U32 R6, RZ, RZ, UR6 ;  /* 0x00000006ff067e24 */ /* 0x000fe2000f8e00ff */
[----:B-----5:R-:W-:Y:S01]  /*5ea0*/  MOV R11, UR5 ;  /* 0x00000005000b7c02 */ /* 0x020fe20008000f00 */
[----:B------:R-:W-:Y:S02]  /*5eb0*/  IMAD.U32 R10, RZ, RZ, UR4 ;  /* 0x00000004ff0a7e24 */ /* 0x000fe4000f8e00ff */
[----:B------:R-:W-:Y:S07]  /*5ec0*/  LEPC R20, `(.L_x_101) ;  /* 0x000000001014794e */ /* 0x000fee0000000000 */
[----:B----4-:R-:W-:Y:S05]  /*5ed0*/  CALL.ABS.NOINC R14 ;  /* 0x000000000e007343 */ /* 0x010fea0003c00000 */
.L_x_101:
[----:B------:R-:W-:Y:S05]  /*5ee0*/  WARPSYNC.ALL ;  /* 0x0000000000007948 */ /* 0x000fea0003800000 */
[----:B------:R-:W-:Y:S01]  /*5ef0*/  R2UR UR4, R39 ;  /* 0x00000000270472ca */ /* 0x000fe200000e0000 */
[----:B------:R-:W-:Y:S01]  /*5f00*/  BSSY.RECONVERGENT B0, `(.L_x_102) ;  /* 0x00000a0000007945 */ /* 0x000fe20003800200 */
[----:B------:R-:W-:Y:S02]  /*5f10*/  ISETP.NE.AND P6, PT, R2, RZ, PT ;  /* 0x000000ff0200720c */ /* 0x000fe40003fc5270 */
[C---:B------:R-:W-:Y:S02]  /*5f20*/  SHF.L.U32 R2, R48.reuse, 0x10, RZ ;  /* 0x0000001030027819 */ /* 0x040fe400000006ff */
[C---:B------:R-:W-:Y:S02]  /*5f30*/  PRMT R3, R48.reuse, 0x8880, RZ ;  /* 0x0000888030037816 */ /* 0x040fe400000000ff */
[----:B------:R-:W-:Y:S02]  /*5f40*/  SHF.L.U32 R41, R48, 0x8, RZ ;  /* 0x0000000830297819 */ /* 0x000fe400000006ff */
[----:B------:R-:W-:Y:S02]  /*5f50*/  SHF.L.U32 R42, R49, 0x10, RZ ;  /* 0x00000010312a7819 */ /* 0x000fe400000006ff */
[----:B------:R-:W-:Y:S01]  /*5f60*/  ISETP.NE.AND P0, PT, R86, RZ, PT ;  /* 0x000000ff5600720c */ /* 0x000fe20003f05270 */
[----:B-1----:R-:W-:Y:S01]  /*5f70*/  LDTM.16dp32bit_t0_t15.x32 R4, tmem[UR4] ;  /* 0x00000004000479ee */ /* 0x002fe20008a80000 */
[----:B------:R-:W1:Y:S01]  /*5f80*/  LDTM.16dp32bit_t16_t31.x32 R4, tmem[UR4+0x20] ;  /* 0x00002004000479ee */ /* 0x000e620008aa0000 */
[----:B------:R-:W-:Y:S01]  /*5f90*/  SHF.R.S32.HI R42, RZ, 0x18, R42 ;  /* 0x00000018ff2a7819 */ /* 0x000fe2000001142a */
[C---:B-1----:R-:W-:Y:S01]  /*5fa0*/  IMAD R0, R38.reuse, R4, RZ ;  /* 0x0000000426007224 */ /* 0x042fe200078e02ff */
[----:B------:R-:W-:Y:S01]  /*5fb0*/  SHF.R.S32.HI R4, RZ, 0x18, R2 ;  /* 0x00000018ff047819 */ /* 0x000fe20000011402 */
[C---:B------:R-:W-:Y:S01]  /*5fc0*/  IMAD R2, R38.reuse, R5, RZ ;  /* 0x0000000526027224 */ /* 0x040fe200078e02ff */
[----:B------:R-:W-:Y:S01]  /*5fd0*/  SHF.R.S32.HI R5, RZ, 0x18, R41 ;  /* 0x00000018ff057819 */ /* 0x000fe20000011429 */
[----:B------:R-:W-:Y:S01]  /*5fe0*/  IMAD R0, R3, R40, R0 ;  /* 0x0000002803007224 */ /* 0x000fe200078e0200 */
[----:B------:R-:W-:Y:S01]  /*5ff0*/  PRMT R41, R49, 0x8880, RZ ;  /* 0x0000888031297816 */ /* 0x000fe200000000ff */
[----:B------:R-:W-:Y:S02]  /*6000*/  IMAD R3, R38, R6, RZ ;  /* 0x0000000626037224 */ /* 0x000fe400078e02ff */
[-C--:B------:R-:W-:Y:S01]  /*6010*/  IMAD R2, R4, R40.reuse, R2 ;  /* 0x0000002804027224 */ /* 0x080fe200078e0202 */
[----:B------:R-:W-:Y:S01]  /*6020*/  SHF.R.S32.HI R4, RZ, 0x18, R48 ;  /* 0x00000018ff047819 */ /* 0x000fe20000011430 */
[----:B------:R-:W-:Y:S02]  /*6030*/  IMAD R7, R38, R7, RZ ;  /* 0x0000000726077224 */ /* 0x000fe400078e02ff */
[-C--:B------:R-:W-:Y:S02]  /*6040*/  IMAD R3, R5, R40.reuse, R3 ;  /* 0x0000002805037224 */ /* 0x080fe400078e0203 */
[----:B------:R-:W-:Y:S02]  /*6050*/  IMAD R7, R4, R40, R7 ;  /* 0x0000002804077224 */ /* 0x000fe400078e0207 */
[C---:B------:R-:W-:Y:S02]  /*6060*/  IMAD R6, R38.reuse, R11, RZ ;  /* 0x0000000b26067224 */ /* 0x040fe400078e02ff */
[C---:B------:R-:W-:Y:S01]  /*6070*/  IMAD R11, R38.reuse, R16, RZ ;  /* 0x00000010260b7224 */ /* 0x040fe200078e02ff */
[----:B------:R-:W-:Y:S01]  /*6080*/  I2IP.S8.S32.SAT R52, R7, R3, RZ ;  /* 0x0000000307347239 */ /* 0x000fe200000014ff */
[C---:B------:R-:W-:Y:S02]  /*6090*/  IMAD R16, R38.reuse, R21, RZ ;  /* 0x0000001526107224 */ /* 0x040fe400078e02ff */
[----:B------:R-:W-:Y:S01]  /*60a0*/  IMAD R21, R38, R26, RZ ;  /* 0x0000001a26157224 */ /* 0x000fe200078e02ff */
[----:B------:R-:W-:Y:S01]  /*60b0*/  I2IP.S8.S32.SAT R52, R2, R0, R52 ;  /* 0x0000000002347239 */ /* 0x000fe20000001434 */
[C---:B------:R-:W-:Y:S01]  /*60c0*/  IMAD R26, R38.reuse, R31, RZ ;  /* 0x0000001f261a7224 */ /* 0x040fe200078e02ff */
[----:B------:R-:W-:Y:S01]  /*60d0*/  SHF.R.S32.HI R2, RZ, 0x18, R49 ;  /* 0x00000018ff027819 */ /* 0x000fe20000011431 */
[C---:B------:R-:W-:Y:S02]  /*60e0*/  IMAD R3, R38.reuse, R8, RZ ;  /* 0x0000000826037224 */ /* 0x040fe400078e02ff */
[----:B------:R-:W-:Y:S02]  /*60f0*/  IMAD.SHL.U32 R31, R49, 0x100, RZ ;  /* 0x00000100311f7824 */ /* 0x000fe400078e00ff */
[C---:B------:R-:W-:Y:S02]  /*6100*/  IMAD R8, R38.reuse, R13, RZ ;  /* 0x0000000d26087224 */ /* 0x040fe400078e02ff */
[C---:B------:R-:W-:Y:S01]  /*6110*/  IMAD R13, R38.reuse, R18, RZ ;  /* 0x00000012260d7224 */ /* 0x040fe200078e02ff */
[----:B------:R-:W-:Y:S01]  /*6120*/  SHF.R.S32.HI R0, RZ, 0x18, R31 ;  /* 0x00000018ff007819 */ /* 0x000fe2000001141f */
[----:B------:R-:W-:Y:S01]  /*6130*/  IMAD R18, R38, R23, RZ ;  /* 0x0000001726127224 */ /* 0x000fe200078e02ff */
[----:B------:R-:W-:Y:S01]  /*6140*/  SHF.L.U32 R31, R50, 0x10, RZ ;  /* 0x00000010321f7819 */ /* 0x000fe200000006ff */
[C---:B------:R-:W-:Y:S02]  /*6150*/  IMAD R4, R38.reuse, R9, RZ ;  /* 0x0000000926047224 */ /* 0x040fe400078e02ff */
[C---:B------:R-:W-:Y:S01]  /*6160*/  IMAD R23, R38.reuse, R28, RZ ;  /* 0x0000001c26177224 */ /* 0x040fe200078e02ff */
[----:B------:R-:W-:Y:S01]  /*6170*/  SHF.R.S32.HI R31, RZ, 0x18, R31 ;  /* 0x00000018ff1f7819 */ /* 0x000fe2000001141f */
[C---:B------:R-:W-:Y:S02]  /*6180*/  IMAD R7, R38.reuse, R12, RZ ;  /* 0x0000000c26077224 */ /* 0x040fe400078e02ff */
[----:B------:R-:W-:Y:S01]  /*6190*/  IMAD R28, R38, R33, RZ ;  /* 0x00000021261c7224 */ /* 0x000fe200078e02ff */
[----:B------:R-:W-:Y:S01]  /*61a0*/  PRMT R33, R50, 0x8880, RZ ;  /* 0x0000888032217816 */ /* 0x000fe200000000ff */
[----:B------:R-:W-:Y:S02]  /*61b0*/  IMAD R3, R41, R40, R3 ;  /* 0x0000002829037224 */ /* 0x000fe400078e0203 */
[C---:B------:R-:W-:Y:S02]  /*61c0*/  IMAD R12, R38.reuse, R17, RZ ;  /* 0x00000011260c7224 */ /* 0x040fe400078e02ff */
[C---:B------:R-:W-:Y:S02]  /*61d0*/  IMAD R5, R38.reuse, R10, RZ ;  /* 0x0000000a26057224 */ /* 0x040fe400078e02ff */
[----:B------:R-:W-:Y:S02]  /*61e0*/  IMAD R17, R38, R22, RZ ;  /* 0x0000001626117224 */ /* 0x000fe400078e02ff */
[----:B------:R-:W-:Y:S02]  /*61f0*/  IMAD R4, R42, R40, R4 ;  /* 0x000000282a047224 */ /* 0x000fe400078e0204 */
[C---:B------:R-:W-:Y:S02]  /*6200*/  IMAD R22, R38.reuse, R27, RZ ;  /* 0x0000001b26167224 */ /* 0x040fe400078e02ff */
[----:B------:R-:W-:Y:S01]  /*6210*/  IMAD R27, R38, R32, RZ ;  /* 0x00000020261b7224 */ /* 0x000fe200078e02ff */
[----:B------:R-:W-:Y:S01]  /*6220*/  SHF.L.U32 R32, R50, 0x8, RZ ;  /* 0x0000000832207819 */ /* 0x000fe200000006ff */
[-C--:B------:R-:W-:Y:S02]  /*6230*/  IMAD R5, R0, R40.reuse, R5 ;  /* 0x0000002800057224 */ /* 0x080fe400078e0205 */
[----:B------:R-:W-:Y:S01]  /*6240*/  IMAD.MOV.U32 R0, RZ, RZ, R33 ;  /* 0x000000ffff007224 */ /* 0x000fe200078e0021 */
[----:B------:R-:W-:Y:S01]  /*6250*/  SHF.R.S32.HI R32, RZ, 0x18, R32 ;  /* 0x00000018ff207819 */ /* 0x000fe20000011420 */
[-C--:B------:R-:W-:Y:S01]  /*6260*/  IMAD R6, R2, R40.reuse, R6 ;  /* 0x0000002802067224 */ /* 0x080fe200078e0206 */
[----:B------:R-:W-:Y:S01]  /*6270*/  SHF.R.S32.HI R2, RZ, 0x18, R50 ;  /* 0x00000018ff027819 */ /* 0x000fe20000011432 */
[----:B------:R-:W-:Y:S01]  /*6280*/  IMAD R7, R0, R40, R7 ;  /* 0x0000002800077224 */ /* 0x000fe200078e0207 */
[----:B------:R-:W-:Y:S01]  /*6290*/  PRMT R0, R51, 0x8880, RZ ;  /* 0x0000888033007816 */ /* 0x000fe200000000ff */
[----:B------:R-:W-:Y:S01]  /*62a0*/  IMAD R9, R38, R14, RZ ;  /* 0x0000000e26097224 */ /* 0x000fe200078e02ff */
[----:B------:R-:W-:Y:S01]  /*62b0*/  I2IP.S8.S32.SAT R6, R6, R5, RZ ;  /* 0x0000000506067239 */ /* 0x000fe200000014ff */
[-C--:B------:R-:W-:Y:S01]  /*62c0*/  IMAD R8, R31, R40.reuse, R8 ;  /* 0x000000281f087224 */ /* 0x080fe200078e0208 */
[C---:B------:R-:W-:Y:S01]  /*62d0*/  SHF.L.U32 R31, R51.reuse, 0x8, RZ ;  /* 0x00000008331f7819 */ /* 0x040fe200000006ff */
[----:B------:R-:W-:Y:S01]  /*62e0*/  IMAD R10, R38, R15, RZ ;  /* 0x0000000f260a7224 */ /* 0x000fe200078e02ff */
[----:B------:R-:W-:Y:S01]  /*62f0*/  I2IP.S8.S32.SAT R53, R4, R3, R6 ;  /* 0x0000000304357239 */ /* 0x000fe20000001406 */
[-C--:B------:R-:W-:Y:S01]  /*6300*/  IMAD R9, R32, R40.reuse, R9 ;  /* 0x0000002820097224 */ /* 0x080fe200078e0209 */
[----:B------:R-:W-:Y:S01]  /*6310*/  SHF.R.S32.HI R5, RZ, 0x18, R31 ;  /* 0x00000018ff057819 */ /* 0x000fe2000001141f */
[-C--:B------:R-:W-:Y:S01]  /*6320*/  IMAD R10, R2, R40.reuse, R10 ;  /* 0x00000028020a7224 */ /* 0x080fe200078e020a */
[----:B------:R-:W-:Y:S01]  /*6330*/  SHF.L.U32 R2, R51, 0x10, RZ ;  /* 0x0000001033027819 */ /* 0x000fe200000006ff */
[----:B------:R-:W-:Y:S01]  /*6340*/  IMAD R11, R0, R40, R11 ;  /* 0x00000028000b7224 */ /* 0x000fe200078e020b */
[----:B------:R-:W-:Y:S01]  /*6350*/  SHF.R.S32.HI R0, RZ, 0x18, R51 ;  /* 0x00000018ff007819 */ /* 0x000fe20000011433 */
[C---:B------:R-:W-:Y:S01]  /*6360*/  IMAD R15, R38.reuse, R20, RZ ;  /* 0x00000014260f7224 */ /* 0x040fe200078e02ff */
[----:B------:R-:W-:Y:S01]  /*6370*/  SHF.R.S32.HI R2, RZ, 0x18, R2 ;  /* 0x00000018ff027819 */ /* 0x000fe20000011402 */
[C---:B------:R-:W-:Y:S01]  /*6380*/  IMAD R14, R38.reuse, R19, RZ ;  /* 0x00000013260e7224 */ /* 0x040fe200078e02ff */
[C---:B----4-:R-:W-:Y:S01]  /*6390*/  SHF.L.U32 R4, R45.reuse, 0x10, RZ ;  /* 0x000000102d047819 */ /* 0x050fe200000006ff */
[----:B------:R-:W-:Y:S01]  /*63a0*/  IMAD R19, R38, R24, RZ ;  /* 0x0000001826137224 */ /* 0x000fe200078e02ff */
[----:B------:R-:W-:Y:S01]  /*63b0*/  PRMT R3, R45, 0x8880, RZ ;  /* 0x000088802d037816 */ /* 0x000fe200000000ff */
[-C--:B------:R-:W-:Y:S01]  /*63c0*/  IMAD R12, R2, R40.reuse, R12 ;  /* 0x00000028020c7224 */ /* 0x080fe200078e020c */
[----:B------:R-:W-:Y:S01]  /*63d0*/  PRMT R2, R44, 0x8880, RZ ;  /* 0x000088802c027816 */ /* 0x000fe200000000ff */
[-C--:B------:R-:W-:Y:S01]  /*63e0*/  IMAD R13, R5, R40.reuse, R13 ;  /* 0x00000028050d7224 */ /* 0x080fe200078e020d */
[----:B------:R-:W-:Y:S01]  /*63f0*/  SHF.R.S32.HI R4, RZ, 0x18, R4 ;  /* 0x00000018ff047819 */ /* 0x000fe20000011404 */
[----:B------:R-:W-:Y:S01]  /*6400*/  IMAD R14, R0, R40, R14 ;  /* 0x00000028000e7224 */ /* 0x000fe200078e020e */
[----:B------:R-:W-:Y:S01]  /*6410*/  MOV R0, R2 ;  /* 0x0000000200007202 */ /* 0x000fe20000000f00 */
[----:B------:R-:W-:Y:S01]  /*6420*/  IMAD.U32 R5, R44, 0x10000, RZ ;  /* 0x000100002c057824 */ /* 0x000fe200078e00ff */
[----:B------:R-:W-:Y:S01]  /*6430*/  I2IP.S8.S32.SAT R9, R10, R9, RZ ;  /* 0x000000090a097239 */ /* 0x000fe200000014ff */
[----:B------:R-:W-:Y:S01]  /*6440*/  IMAD R20, R38, R25, RZ ;  /* 0x0000001926147224 */ /* 0x000fe200078e02ff */
[----:B------:R-:W-:Y:S01]  /*6450*/  I2IP.S8.S32.SAT R13, R14, R13, RZ ;  /* 0x0000000d0e0d7239 */ /* 0x000fe200000014ff */
[----:B------:R-:W-:Y:S01]  /*6460*/  IMAD R15, R0, R40, R15 ;  /* 0x00000028000f7224 */ /* 0x000fe200078e020f */
[----:B------:R-:W-:Y:S01]  /*6470*/  SHF.R.S32.HI R2, RZ, 0x18, R5 ;  /* 0x00000018ff027819 */ /* 0x000fe20000011405 */
[----:B------:R-:W-:Y:S01]  /*6480*/  IMAD R24, R38, R29, RZ ;  /* 0x0000001d26187224 */ /* 0x000fe200078e02ff */
[----:B------:R-:W-:Y:S01]  /*6490*/  SHF.L.U32 R0, R44, 0x8, RZ ;  /* 0x000000082c007819 */ /* 0x000fe200000006ff */
[----:B------:R-:W-:Y:S01]  /*64a0*/  IMAD R25, R38, R30, RZ ;  /* 0x0000001e26197224 */ /* 0x000fe200078e02ff */
[----:B------:R-:W-:Y:S01]  /*64b0*/  I2IP.S8.S32.SAT R54, R8, R7, R9 ;  /* 0x0000000708367239 */ /* 0x000fe20000001409 */
[----:B------:R-:W-:Y:S01]  /*64c0*/  IMAD R16, R2, R40, R16 ;  /* 0x0000002802107224 */ /* 0x000fe200078e0210 */
[----:B------:R-:W-:Y:S01]  /*64d0*/  SHF.R.S32.HI R0, RZ, 0x18, R0 ;  /* 0x00000018ff007819 */ /* 0x000fe20000011400 */
[----:B------:R-:W-:Y:S01]  /*64e0*/  IMAD R29, R38, R34, RZ ;  /* 0x00000022261d7224 */ /* 0x000fe200078e02ff */
[----:B------:R-:W-:Y:S01]  /*64f0*/  SHF.R.S32.HI R2, RZ, 0x18, R44 ;  /* 0x00000018ff027819 */ /* 0x000fe2000001142c */
[----:B------:R-:W-:Y:S01]  /*6500*/  IMAD.SHL.U32 R5, R45, 0x100, RZ ;  /* 0x000001002d057824 */ /* 0x000fe200078e00ff */
[----:B------:R-:W-:Y:S01]  /*6510*/  I2IP.S8.S32.SAT R55, R12, R11, R13 ;  /* 0x0000000b0c377239 */ /* 0x000fe2000000140d */
[-C--:B------:R-:W-:Y:S02]  /*6520*/  IMAD R17, R0, R40.reuse, R17 ;  /* 0x0000002800117224 */ /* 0x080fe400078e0211 */
[-C--:B------:R-:W-:Y:S01]  /*6530*/  IMAD R18, R2, R40.reuse, R18 ;  /* 0x0000002802127224 */ /* 0x080fe200078e0212 */
[----:B------:R-:W-:Y:S01]  /*6540*/  SHF.R.S32.HI R0, RZ, 0x18, R5 ;  /* 0x00000018ff007819 */ /* 0x000fe20000011405 */
[-C--:B------:R-:W-:Y:S01]  /*6550*/  IMAD R19, R3, R40.reuse, R19 ;  /* 0x0000002803137224 */ /* 0x080fe200078e0213 */
[----:B------:R-:W-:Y:S01]  /*6560*/  SHF.R.S32.HI R2, RZ, 0x18, R45 ;  /* 0x00000018ff027819 */ /* 0x000fe2000001142d */
[-C--:B------:R-:W-:Y:S01]  /*6570*/  IMAD R20, R4, R40.reuse, R20 ;  /* 0x0000002804147224 */ /* 0x080fe200078e0214 */
[----:B------:R-:W-:Y:S01]  /*6580*/  SHF.L.U32 R4, R46, 0x10, RZ ;  /* 0x000000102e047819 */ /* 0x000fe200000006ff */
[-C--:B------:R-:W-:Y:S01]  /*6590*/  IMAD R21, R0, R40.reuse, R21 ;  /* 0x0000002800157224 */ /* 0x080fe200078e0215 */
[C---:B------:R-:W-:Y:S01]  /*65a0*/  PRMT R0, R46.reuse, 0x8880, RZ ;  /* 0x000088802e007816 */ /* 0x040fe200000000ff */
[----:B------:R1:W-:Y:S01]  /*65b0*/  STS.128 [R69+UR44+0x2200], R52 ;  /* 0x0022003445007988 */ /* 0x0003e20008000c2c */
[----:B------:R-:W-:Y:S01]  /*65c0*/  SHF.L.U32 R3, R46, 0x8, RZ ;  /* 0x000000082e037819 */ /* 0x000fe200000006ff */
[-C--:B------:R-:W-:Y:S01]  /*65d0*/  IMAD R22, R2, R40.reuse, R22 ;  /* 0x0000002802167224 */ /* 0x080fe200078e0216 */
[----:B------:R-:W-:Y:S01]  /*65e0*/  SHF.R.S32.HI R2, RZ, 0x18, R4 ;  /* 0x00000018ff027819 */ /* 0x000fe20000011404 */
[-C--:B------:R-:W-:Y:S01]  /*65f0*/  IMAD R23, R0, R40.reuse, R23 ;  /* 0x0000002800177224 */ /* 0x080fe200078e0217 */
[----:B------:R-:W-:Y:S01]  /*6600*/  SHF.R.S32.HI R3, RZ, 0x18, R3 ;  /* 0x00000018ff037819 */ /* 0x000fe20000011403 */
[----:B------:R-:W-:Y:S01]  /*6610*/  IMAD R30, R38, R35, RZ ;  /* 0x00000023261e7224 */ /* 0x000fe200078e02ff */
[----:B------:R-:W-:Y:S01]  /*6620*/  SHF.R.S32.HI R0, RZ, 0x18, R46 ;  /* 0x00000018ff007819 */ /* 0x000fe2000001142e */
[-C--:B------:R-:W-:Y:S01]  /*6630*/  IMAD R24, R2, R40.reuse, R24 ;  /* 0x0000002802187224 */ /* 0x080fe200078e0218 */
[----:B------:R-:W-:Y:S01]  /*6640*/  PRMT R2, R47, 0x8880, RZ ;  /* 0x000088802f027816 */ /* 0x000fe200000000ff */
[-C--:B------:R-:W-:Y:S01]  /*6650*/  IMAD R25, R3, R40.reuse, R25 ;  /* 0x0000002803197224 */ /* 0x080fe200078e0219 */
[C---:B------:R-:W-:Y:S01]  /*6660*/  SHF.L.U32 R3, R47.reuse, 0x10, RZ ;  /* 0x000000102f037819 */ /* 0x040fe200000006ff */
[----:B------:R-:W-:Y:S01]  /*6670*/  IMAD.SHL.U32 R4, R47, 0x100, RZ ;  /* 0x000001002f047824 */ /* 0x000fe200078e00ff */
[----:B------:R-:W-:Y:S01]  /*6680*/  SHF.R.S32.HI R5, RZ, 0x18, R47 ;  /* 0x00000018ff057819 */ /* 0x000fe2000001142f */
[-C--:B------:R-:W-:Y:S01]  /*6690*/  IMAD R26, R0, R40.reuse, R26 ;  /* 0x00000028001a7224 */ /* 0x080fe200078e021a */
[----:B------:R-:W-:Y:S01]  /*66a0*/  SHF.R.S32.HI R3, RZ, 0x18, R3 ;  /* 0x00000018ff037819 */ /* 0x000fe20000011403 */
[-C--:B------:R-:W-:Y:S01]  /*66b0*/  IMAD R27, R2, R40.reuse, R27 ;  /* 0x00000028021b7224 */ /* 0x080fe200078e021b */
[----:B------:R-:W-:Y:S02]  /*66c0*/  SHF.R.S32.HI R4, RZ, 0x18, R4 ;  /* 0x00000018ff047819 */ /* 0x000fe40000011404 */
[----:B------:R-:W-:Y:S01]  /*66d0*/  I2IP.S8.S32.SAT R17, R18, R17, RZ ;  /* 0x0000001112117239 */ /* 0x000fe200000014ff */
[-C--:B------:R-:W-:Y:S01]  /*66e0*/  IMAD R28, R3, R40.reuse, R28 ;  /* 0x00000028031c7224 */ /* 0x080fe200078e021c */
[----:B------:R-:W-:Y:S01]  /*66f0*/  I2IP.S8.S32.SAT R21, R22, R21, RZ ;  /* 0x0000001516157239 */ /* 0x000fe200000014ff */
[-C--:B------:R-:W-:Y:S01]  /*6700*/  IMAD R29, R4, R40.reuse, R29 ;  /* 0x00000028041d7224 */ /* 0x080fe200078e021d */
[----:B------:R-:W-:Y:S01]  /*6710*/  I2IP.S8.S32.SAT R16, R16, R15, R17 ;  /* 0x0000000f10107239 */ /* 0x000fe20000001411 */
[----:B------:R-:W-:Y:S01]  /*6720*/  IMAD R30, R5, R40, R30 ;  /* 0x00000028051e7224 */ /* 0x000fe200078e021e */
[----:B------:R-:W-:Y:S02]  /*6730*/  I2IP.S8.S32.SAT R17, R20, R19, R21 ;  /* 0x0000001314117239 */ /* 0x000fe40000001415 */
[----:B------:R-:W-:Y:S02]  /*6740*/  I2IP.S8.S32.SAT R18, R26, R25, RZ ;  /* 0x000000191a127239 */ /* 0x000fe400000014ff */
[----:B------:R-:W-:Y:S02]  /*6750*/  I2IP.S8.S32.SAT R19, R30, R29, RZ ;  /* 0x0000001d1e137239 */ /* 0x000fe400000014ff */
[----:B------:R-:W-:Y:S02]  /*6760*/  IADD3 R2, PT, PT, R69, UR44, RZ ;  /* 0x0000002c45027c10 */ /* 0x000fe4000fffe0ff */
[----:B------:R-:W-:Y:S02]  /*6770*/  SHF.L.U32 R0, R79, 0x4, RZ ;  /* 0x000000044f007819 */ /* 0x000fe400000006ff */
[----:B------:R-:W-:Y:S02]  /*6780*/  I2IP.S8.S32.SAT R18, R24, R23, R18 ;  /* 0x0000001718127239 */ /* 0x000fe40000001412 */
[----:B------:R-:W-:Y:S02]  /*6790*/  I2IP.S8.S32.SAT R19, R28, R27, R19 ;  /* 0x0000001b1c137239 */ /* 0x000fe40000001413 */
[----:B------:R-:W-:Y:S02]  /*67a0*/  IADD3 R87, PT, PT, R2, R0, RZ ;  /* 0x0000000002577210 */ /* 0x000fe40007ffe0ff */
[----:B------:R-:W-:Y:S02]  /*67b0*/  LEA R3, R81, UR44, 0x3 ;  /* 0x0000002c51037c11 */ /* 0x000fe4000f8e18ff */
[----:B------:R-:W-:Y:S01]  /*67c0*/  @P6 SHF.L.U32 R4, R80, 0x1f, RZ ;  /* 0x0000001f50046819 */ /* 0x000fe200000006ff */
[----:B------:R1:W-:Y:S01]  /*67d0*/  STS.128 [R87+0x2210], R16 ;  /* 0x0022101057007388 */ /* 0x0003e20000000c00 */
[----:B------:R-:W-:Y:S01]  /*67e0*/  @!PT LDS RZ, [RZ] ;  /* 0x00000000fffff984 */ /* 0x000fe20000000800 */
[----:B------:R-:W-:Y:S01]  /*67f0*/  @!PT LDS RZ, [RZ] ;  /* 0x00000000fffff984 */ /* 0x000fe20000000800 */
[----:B------:R-:W-:Y:S01]  /*6800*/  @!PT LDS RZ, [RZ] ;  /* 0x00000000fffff984 */ /* 0x000fe20000000800 */
[----:B------:R-:W-:Y:S01]  /*6810*/  @!PT LDS RZ, [RZ] ;  /* 0x00000000fffff984 */ /* 0x000fe20000000800 */
[----:B------:R2:W-:Y:S07]  /*6820*/  MEMBAR.ALL.CTA ;  /* 0x0000000000007992 */ /* 0x0005ee0000008000 */
[----:B--2---:R-:W2:Y:S02]  /*6830*/  FENCE.VIEW.ASYNC.S ;  /* 0x00000000000073c6 */ /* 0x004ea40000000000 */
[----:B--2---:R-:W-:Y:S06]  /*6840*/  BAR.SYNC.DEFER_BLOCKING 0x1, 0x80 ;  /* 0x0042000000007b1d */ /* 0x004fec0000010000 */
[----:B------:R-:W-:Y:S05]  /*6850*/  @P0 BRA `(.L_x_103) ;  /* 0x0000000000280947 */ /* 0x000fea0003800000 */
[----:B------:R-:W2:Y:S01]  /*6860*/  LDCU.64 UR6, c[0x0][0x348] ;  /* 0x00006900ff0677ac */ /* 0x000ea20008000a00 */
[----:B------:R-:W-:Y:S01]  /*6870*/  UIADD3 UR4, UPT, UPT, UR44, 0x2200, URZ ;  /* 0x000022002c047890 */ /* 0x000fe2000fffe0ff */
[----:B------:R-:W-:Y:S05]  /*6880*/  UMOV UR51, UR36 ;  /* 0x0000002400337c82 */ /* 0x000fea0008000000 */
[----:B------:R-:W-:Y:S04]  /*6890*/  MOV R85, UR4 ;  /* 0x0000000400557c02 */ /* 0x000fe80008000f00 */
[----:B------:R-:W-:Y:S01]  /*68a0*/  R2UR UR48, R85 ;  /* 0x00000000553072ca */ /* 0x000fe200000e0000 */
[----:B--2---:R-:W-:Y:S04]  /*68b0*/  UIADD3 UR4, UP0, UPT, UR6, 0x680, URZ ;  /* 0x0000068006047890 */ /* 0x004fe8000ff1e0ff */
[----:B------:R-:W-:Y:S09]  /*68c0*/  UIADD3.X UR5, UPT, UPT, URZ, UR7, URZ, UP0, !UPT ;  /* 0x00000007ff057290 */ /* 0x000ff200087fe4ff */
[----:B------:R2:W-:Y:S01]  /*68d0*/  UTMASTG.3D [UR48], [UR4] ;  /* 0x00000030040073b5 */ /* 0x0005e20008010000 */
[----:B------:R0:W-:Y:S01]  /*68e0*/  UTMACMDFLUSH ;  /* 0x00000000000079b7 */ /* 0x0001e20000000000 */
[----:B--2---:R-:W-:Y:S04]  /*68f0*/  DEPBAR.LE SB0, 0x1 ;  /* 0x000080400000791a */ /* 0x004fe80000000000 */
.L_x_103:
[----:B------:R-:W-:Y:S05]  /*6900*/  BSYNC.RECONVERGENT B0 ;  /* 0x0000000000007941 */ /* 0x000fea0003800200 */
.L_x_102:
[----:B------:R-:W-:Y:S06]  /*6910*/  BAR.SYNC.DEFER_BLOCKING 0x1, 0x80 ;  /* 0x0042000000007b1d */ /* 0x000fec0000010000 */
[----:B------:R-:W2:Y:S01]  /*6920*/  @P6 SYNCS.PHASECHK.TRANS64.TRYWAIT P0, [R3+URZ+0x50], R4 ;  /* 0x00005004030065a7 */ /* 0x000ea200080011ff */
[----:B------:R-:W-:Y:S01]  /*6930*/  BSSY B1, `(.L_x_104) ;  /* 0x000001f000017945 */ /* 0x000fe20003800000 */
[----:B--2---:R-:W-:Y:S03]  /*6940*/  @P6 SEL R56, RZ, 0x1, !P0 ;  /* 0x00000001ff386807 */ /* 0x004fe60004000000 */
[----:B------:R-:W-:Y:S05]  /*6950*/  @!P6 BRA `(.L_x_105) ;  /* 0x000000000070e947 */ /* 0x000fea0003800000 */
[----:B------:R-:W-:Y:S01]  /*6960*/  ISETP.NE.AND P1, PT, R57, RZ, PT ;  /* 0x000000ff3900720c */ /* 0x000fe20003f25270 */
[----:B------:R-:W-:Y:S01]  /*6970*/  BSSY B0, `(.L_x_106) ;  /* 0x0000008000007945 */ /* 0x000fe20003800000 */
[----:B------:R-:W-:Y:S11]  /*6980*/  ISETP.NE.AND P0, PT, R56, RZ, PT ;  /* 0x000000ff3800720c */ /* 0x000ff60003f05270 */
[----:B------:R-:W-:Y:S04]  /*6990*/  @P1 IMAD R2, R81, 0x1000, R2 ;  /* 0x0000100051021824 */ /* 0x000fe800078e0202 */
[----:B------:R-:W-:Y:S01]  /*69a0*/  @P1 IMAD.IADD R4, R0, 0x1, R2 ;  /* 0x0000000100041824 */ /* 0x000fe200078e0202 */
[----:B------:R-:W-:Y:S06]  /*69b0*/  @P0 BRA `(.L_x_107) ;  /* 0x00000000000c0947 */ /* 0x000fec0003800000 */
[----:B------:R-:W-:Y:S04]  /*69c0*/  SHF.L.U32 R0, R80, 0x1f, RZ ;  /* 0x0000001f50007819 */ /* 0x000fe800000006ff */
[----:B------:R-:W2:Y:S02]  /*69d0*/  SYNCS.PHASECHK.TRANS64.TRYWAIT P0, [R3+URZ+0x50], R0 ;  /* 0x00005000030075a7 */ /* 0x000ea400080011ff */
[----:B--2---:R-:W-:Y:S05]  /*69e0*/  @!P0 BRA `(.L_x_108) ;  /* 0x0000001400e88947 */ /* 0x004fea0003800000 */
.L_x_107:
[----:B------:R-:W-:Y:S05]  /*69f0*/  BSYNC B0 ;  /* 0x0000000000007941 */ /* 0x000fea0003800000 */
.L_x_106:
[----:B------:R-:W-:Y:S01]  /*6a00*/  ISETP.NE.AND P0, PT, R57, RZ, PT ;  /* 0x000000ff3900720c */ /* 0x000fe20003f05270 */
[----:B--2---:R-:W-:Y:S02]  /*6a10*/  VIADD R3, R3, 0x60 ;  /* 0x0000006003037836 */ /* 0x004fe40000000000 */
[----:B------:R-:W-:Y:S02]  /*6a20*/  IMAD.U32 R0, RZ, RZ, UR45 ;  /* 0x0000002dff007e24 */ /* 0x000fe4000f8e00ff */
[----:B------:R-:W-:Y:S03]  /*6a30*/  VIADD R81, R81, 0x1 ;  /* 0x0000000151517836 */ /* 0x000fe60000000000 */
[----:B------:R-:W-:Y:S05]  /*6a40*/  PRMT R0, R0, 0x654, R3 ;  /* 0x0000065400007816 */ /* 0x000fea0000000003 */
[----:B------:R2:W3:Y:S04]  /*6a50*/  @P0 LDS.128 R48, [R2+0x200] ;  /* 0x0002000002300984 */ /* 0x0004e80000000c00 */
        /* <DEDUP_REMOVED lines=11> */
[----:B--23--:R-:W-:Y:S02]  /*6b10*/  LOP3.LUT R80, R80, R0, RZ, 0x3c, !PT ;  /* 0x0000000050507212 */ /* 0x00cfe400078e3cff */
.L_x_105:
[----:B------:R-:W-:Y:S05]  /*6b20*/  BSYNC B1 ;  /* 0x0000000000017941 */ /* 0x000fea0003800000 */
.L_x_104:
[----:B------:R-:W-:Y:S05]  /*6b30*/  VIADD R0, R39, 0x40 ;  /* 0x0000004027007836 */ /* 0x000fea0000000000 */
[----:B------:R-:W-:Y:S04]  /*6b40*/  SHF.R.U32.HI R0, RZ, 0x15, R0 ;  /* 0x00000015ff007819 */ /* 0x000fe80000011600 */
[----:B------:R-:W-:Y:S11]  /*6b50*/  LOP3.LUT P0, RZ, R0, 0x3, R75, 0x48, !PT ;  /* 0x0000000300ff7812 */ /* 0x000ff6000780484b */
[----:B------:R-:W-:Y:S02]  /*6b60*/  @!UPT UIADD3 URZ, UPT, UPT, URZ, URZ, URZ ;  /* 0x000000fffffff290 */ /* 0x000fe4000fffe0ff */
[----:B------:R-:W-:Y:S05]  /*6b70*/  @!P0 BRA `(.L_x_109) ;  /* 0x0000000000408947 */ /* 0x000fea0003800000 */
[----:B------:R-:W2:Y:S01]  /*6b80*/  LDCU.64 UR8, c[0x4][0x70] ;  /* 0x01000e00ff0877ac */ /* 0x000ea20008000a00 */
[----:B------:R-:W-:Y:S01]  /*6b90*/  MOV R3, 0x0 ;  /* 0x0000000000037802 */ /* 0x000fe20000000f00 */
[----:B------:R-:W-:Y:S02]  /*6ba0*/  HFMA2 R12, -RZ, RZ, 0, 5.9604644775390625e-08 ;  /* 0x00000001ff0c7431 */ /* 0x000fe400000001ff */
[----:B------:R-:W-:Y:S02]  /*6bb0*/  IMAD.MOV.U32 R8, RZ, RZ, 0x192 ;  /* 0x00000192ff087424 */ /* 0x000fe400078e00ff */
[----:B------:R-:W-:Y:S01]  /*6bc0*/  IMAD.MOV.U32 R13, RZ, RZ, RZ ;  /* 0x000000ffff0d7224 */ /* 0x000fe200078e00ff */
[----:B------:R-:W3:Y:S01]  /*6bd0*/  LDCU.64 UR6, c[0x4][0x78] ;  /* 0x01000f00ff0677ac */ /* 0x000ee20008000a00 */
[----:B------:R-:W1:Y:S01]  /*6be0*/  LDC.64 R2, c[0x4][R3] ;  /* 0x0100000003027b82 */ /* 0x000e620000000a00 */
[----:B------:R-:W5:Y:S01]  /*6bf0*/  LDCU.64 UR4, c[0x4][0x10] ;  /* 0x01000200ff0477ac */ /* 0x000f620008000a00 */
[----:B--2---:R-:W-:Y:S01]  /*6c00*/  MOV R5, UR9 ;  /* 0x0000000900057c02 */ /* 0x004fe20008000f00 */
[----:B------:R-:W-:Y:S01]  /*6c10*/  IMAD.U32 R4, RZ, RZ, UR8 ;  /* 0x00000008ff047e24 */ /* 0x000fe2000f8e00ff */
[----:B---3--:R-:W-:Y:S01]  /*6c20*/  MOV R7, UR7 ;  /* 0x0000000700077c02 */ /* 0x008fe20008000f00 */
[----:B------:R-:W-:Y:S01]  /*6c30*/  IMAD.U32 R6, RZ, RZ, UR6 ;  /* 0x00000006ff067e24 */ /* 0x000fe2000f8e00ff */
[----:B-----5:R-:W-:Y:S01]  /*6c40*/  MOV R11, UR5 ;  /* 0x00000005000b7c02 */ /* 0x020fe20008000f00 */
[----:B------:R-:W-:Y:S02]  /*6c50*/  IMAD.U32 R10, RZ, RZ, UR4 ;  /* 0x00000004ff0a7e24 */ /* 0x000fe4000f8e00ff */
[----:B------:R-:W-:Y:S07]  /*6c60*/  LEPC R20, `(.L_x_109) ;  /* 0x000000001014794e */ /* 0x000fee0000000000 */
[----:B-1--4-:R-:W-:Y:S05]  /*6c70*/  CALL.ABS.NOINC R2 ;  /* 0x0000000002007343 */ /* 0x012fea0003c00000 */
.L_x_109:
[----:B------:R-:W-:Y:S01]  /*6c80*/  ISETP.NE.AND P0, PT, R86, RZ, PT ;  /* 0x000000ff5600720c */ /* 0x000fe20003f05270 */
[----:B------:R-:W-:Y:S05]  /*6c90*/  WARPSYNC.ALL ;  /* 0x0000000000007948 */ /* 0x000fea0003800000 */
[----:B------:R-:W-:Y:S01]  /*6ca0*/  IMAD.SHL.U32 R66, R49, 0x100, RZ ;  /* 0x0000010031427824 */ /* 0x000fe200078e00ff */
[----:B------:R-:W-:Y:S01]  /*6cb0*/  R2UR UR4, R39 ;  /* 0x00000000270472ca */ /* 0x000fe200000e0000 */
[----:B------:R-:W-:Y:S01]  /*6cc0*/  IMAD.SHL.U32 R60, R51, 0x100, RZ ;  /* 0x00000100333c7824 */ /* 0x000fe200078e00ff */
[C---:B------:R-:W-:Y:S01]  /*6cd0*/  SHF.L.U32 R2, R48.reuse, 0x10, RZ ;  /* 0x0000001030027819 */ /* 0x040fe200000006ff */
[----:B-1--4-:R-:W-:Y:S01]  /*6ce0*/  IMAD.SHL.U32 R54, R45, 0x100, RZ ;  /* 0x000001002d367824 */ /* 0x012fe200078e00ff */
[C---:B------:R-:W-:Y:S01]  /*6cf0*/  PRMT R0, R48.reuse, 0x8880, RZ ;  /* 0x0000888030007816 */ /* 0x040fe200000000ff */
[----:B------:R-:W-:Y:S01]  /*6d00*/  BSSY.RECONVERGENT B0, `(.L_x_110) ;  /* 0x000009f000007945 */ /* 0x000fe20003800200 */
[----:B------:R-:W-:Y:S02]  /*6d10*/  SHF.L.U32 R3, R48, 0x8, RZ ;  /* 0x0000000830037819 */ /* 0x000fe400000006ff */
[----:B------:R-:W-:Y:S02]  /*6d20*/  SHF.R.S32.HI R2, RZ, 0x18, R2 ;  /* 0x00000018ff027819 */ /* 0x000fe40000011402 */
[----:B------:R-:W-:Y:S02]  /*6d30*/  PRMT R68, R49, 0x8880, RZ ;  /* 0x0000888031447816 */ /* 0x000fe400000000ff */
[----:B------:R-:W-:Y:S01]  /*6d40*/  SHF.R.S32.HI R3, RZ, 0x18, R3 ;  /* 0x00000018ff037819 */ /* 0x000fe20000011403 */
[----:B------:R-:W-:Y:S01]  /*6d50*/  LDTM.16dp32bit_t0_t15.x32 R4, tmem[UR4+0x40] ;  /* 0x00004004000479ee */ /* 0x000fe20008a80000 */
[----:B------:R-:W1:Y:S01]  /*6d60*/  LDTM.16dp32bit_t16_t31.x32 R4, tmem[UR4+0x60] ;  /* 0x00006004000479ee */ /* 0x000e620008aa0000 */
[----:B------:R-:W-:Y:S01]  /*6d70*/  NOP ;  /* 0x0000000000007918 */ /* 0x000fe20000000000 */
[C---:B------:R-:W-:Y:S02]  /*6d80*/  SHF.L.U32 R63, R50.reuse, 0x8, RZ ;  /* 0x00000008323f7819 */ /* 0x040fe400000006ff */
[C---:B------:R-:W-:Y:S02]  /*6d90*/  PRMT R62, R51.reuse, 0x8880, RZ ;  /* 0x00008880333e7816 */ /* 0x040fe400000000ff */
[----:B------:R-:W-:Y:S02]  /*6da0*/  SHF.L.U32 R61, R51, 0x10, RZ ;  /* 0x00000010333d7819 */ /* 0x000fe400000006ff */
[----:B------:R-:W-:Y:S02]  /*6db0*/  R2UR UR5, R43 ;  /* 0x000000002b0572ca */ /* 0x000fe400000e0000 */
[----:B------:R-:W-:Y:S01]  /*6dc0*/  SHF.R.S32.HI R39, RZ, 0x18, R48 ;  /* 0x00000018ff277819 */ /* 0x000fe20000011430 */
[----:B------:R-:W-:Y:S01]  /*6dd0*/  IMAD.SHL.U32 R48, R47, 0x100, RZ ;  /* 0x000001002f307824 */ /* 0x000fe200078e00ff */
[----:B------:R-:W-:Y:S02]  /*6de0*/  SHF.L.U32 R67, R49, 0x10, RZ ;  /* 0x0000001031437819 */ /* 0x000fe400000006ff */
[C---:B------:R-:W-:Y:S02]  /*6df0*/  PRMT R65, R50.reuse, 0x8880, RZ ;  /* 0x0000888032417816 */ /* 0x040fe400000000ff */
[----:B------:R-:W-:Y:S02]  /*6e00*/  SHF.R.S32.HI R41, RZ, 0x18, R49 ;  /* 0x00000018ff297819 */ /* 0x000fe40000011431 */
[----:B------:R-:W-:Y:S02]  /*6e10*/  SHF.L.U32 R64, R50, 0x10, RZ ;  /* 0x0000001032407819 */ /* 0x000fe400000006ff */
[----:B------:R-:W-:Y:S01]  /*6e20*/  SHF.R.S32.HI R42, RZ, 0x18, R50 ;  /* 0x00000018ff2a7819 */ /* 0x000fe20000011432 */
[----:B------:R-:W-:Y:S01]  /*6e30*/  UIADD3 UR4, UPT, UPT, UR5, 0xc0, URZ ;  /* 0x000000c005047890 */ /* 0x000fe2000fffe0ff */
[----:B------:R-:W-:Y:S01]  /*6e40*/  PRMT R59, R44, 0x8880, RZ ;  /* 0x000088802c3b7816 */ /* 0x000fe200000000ff */
[C---:B-1----:R-:W-:Y:S02]  /*6e50*/  IMAD R4, R38.reuse, R4, RZ ;  /* 0x0000000426047224 */ /* 0x042fe400078e02ff */
[----:B------:R-:W-:Y:S01]  /*6e60*/  UPRMT UR4, UR45, 0x654, UR4 ;  /* 0x000006542d047896 */ /* 0x000fe20008000004 */
[C---:B------:R-:W-:Y:S01]  /*6e70*/  IMAD R5, R38.reuse, R5, RZ ;  /* 0x0000000526057224 */ /* 0x040fe200078e02ff */
[----:B------:R-:W-:Y:S01]  /*6e80*/  SHF.R.S32.HI R43, RZ, 0x18, R51 ;  /* 0x00000018ff2b7819 */ /* 0x000fe20000011433 */
[----:B------:R-:W-:Y:S01]  /*6e90*/  IMAD R6, R38, R6, RZ ;  /* 0x0000000626067224 */ /* 0x000fe200078e02ff */
[----:B------:R-:W-:Y:S01]  /*6ea0*/  SHF.L.U32 R51, R46, 0x8, RZ ;  /* 0x000000082e337819 */ /* 0x000fe200000006ff */
[----:B------:R-:W-:Y:S01]  /*6eb0*/  IMAD R4, R0, R40, R4 ;  /* 0x0000002800047224 */ /* 0x000fe200078e0204 */
[----:B------:R-:W-:Y:S01]  /*6ec0*/  MOV R0, R68 ;  /* 0x0000004400007202 */ /* 0x000fe20000000f00 */
[----:B------:R-:W-:Y:S01]  /*6ed0*/  IMAD R7, R38, R7, RZ ;  /* 0x0000000726077224 */ /* 0x000fe200078e02ff */
[----:B------:R-:W-:Y:S01]  /*6ee0*/  SHF.L.U32 R58, R44, 0x10, RZ ;  /* 0x000000102c3a7819 */ /* 0x000fe200000006ff */
[-C--:B------:R-:W-:Y:S01]  /*6ef0*/  IMAD R5, R2, R40.reuse, R5 ;  /* 0x0000002802057224 */ /* 0x080fe200078e0205 */
[----:B------:R-:W-:Y:S01]  /*6f00*/  SYNCS.ARRIVE.TRANS64.RED.A1T0 RZ, [UR4], RZ ;  /* 0x000000ffffff79a7 */ /* 0x000fe20008100404 */
[----:B------:R-:W-:Y:S01]  /*6f10*/  IMAD R6, R3, R40, R6 ;  /* 0x0000002803067224 */ /* 0x000fe200078e0206 */
[----:B------:R-:W-:Y:S01]  /*6f20*/  SHF.R.S32.HI R2, RZ, 0x18, R67 ;  /* 0x00000018ff027819 */ /* 0x000fe20000011443 */
[C---:B------:R-:W-:Y:S01]  /*6f30*/  IMAD R8, R38.reuse, R8, RZ ;  /* 0x0000000826087224 */ /* 0x040fe200078e02ff */
[----:B------:R-:W-:Y:S01]  /*6f40*/  SHF.R.S32.HI R3, RZ, 0x18, R66 ;  /* 0x00000018ff037819 */ /* 0x000fe20000011442 */
[-C--:B------:R-:W-:Y:S01]  /*6f50*/  IMAD R7, R39, R40.reuse, R7 ;  /* 0x0000002827077224 */ /* 0x080fe200078e0207 */
[----:B------:R-:W-:Y:S01]  /*6f60*/  MOV R39, R65 ;  /* 0x0000004100277202 */ /* 0x000fe20000000f00 */
[----:B------:R-:W-:Y:S01]  /*6f70*/  IMAD R9, R38, R9, RZ ;  /* 0x0000000926097224 */ /* 0x000fe200078e02ff */
[C---:B------:R-:W-:Y:S01]  /*6f80*/  PRMT R56, R45.reuse, 0x8880, RZ ;  /* 0x000088802d387816 */ /* 0x040fe200000000ff */
[----:B------:R-:W-:Y:S01]  /*6f90*/  IMAD R8, R0, R40, R8 ;  /* 0x0000002800087224 */ /* 0x000fe200078e0208 */
[----:B------:R-:W-:Y:S01]  /*6fa0*/  SHF.L.U32 R55, R45, 0x10, RZ ;  /* 0x000000102d377819 */ /* 0x000fe200000006ff */
[----:B------:R-:W-:Y:S01]  /*6fb0*/  IMAD R10, R38, R10, RZ ;  /* 0x0000000a260a7224 */ /* 0x000fe200078e02ff */
[----:B------:R-:W-:Y:S01]  /*6fc0*/  PRMT R53, R46, 0x8880, RZ ;  /* 0x000088802e357816 */ /* 0x000fe200000000ff */
[----:B------:R-:W-:Y:S01]  /*6fd0*/  IMAD R9, R2, R40, R9 ;  /* 0x0000002802097224 */ /* 0x000fe200078e0209 */
[----:B------:R-:W-:Y:S01]  /*6fe0*/  SHF.R.S32.HI R45, RZ, 0x18, R45 ;  /* 0x00000018ff2d7819 */ /* 0x000fe2000001142d */
[----:B------:R-:W-:Y:S01]  /*6ff0*/  IMAD R0, R38, R20, RZ ;  /* 0x0000001426007224 */ /* 0x000fe200078e02ff */
[----:B------:R-:W-:Y:S01]  /*7000*/  SHF.L.U32 R52, R46, 0x10, RZ ;  /* 0x000000102e347819 */ /* 0x000fe200000006ff */
[C---:B------:R-:W-:Y:S01]  /*7010*/  IMAD R11, R38.reuse, R11, RZ ;  /* 0x0000000b260b7224 */ /* 0x040fe200078e02ff */
[C---:B------:R-:W-:Y:S01]  /*7020*/  PRMT R50, R47.reuse, 0x8880, RZ ;  /* 0x000088802f327816 */ /* 0x040fe200000000ff */
[C---:B------:R-:W-:Y:S01]  /*7030*/  IMAD R2, R38.reuse, R21, RZ ;  /* 0x0000001526027224 */ /* 0x040fe200078e02ff */
[----:B------:R-:W-:Y:S01]  /*7040*/  SHF.R.S32.HI R46, RZ, 0x18, R46 ;  /* 0x00000018ff2e7819 */ /* 0x000fe2000001142e */
[C---:B------:R-:W-:Y:S01]  /*7050*/  IMAD R20, R38.reuse, R24, RZ ;  /* 0x0000001826147224 */ /* 0x040fe200078e02ff */
[----:B------:R-:W-:Y:S01]  /*7060*/  SHF.L.U32 R49, R47, 0x10, RZ ;  /* 0x000000102f317819 */ /* 0x000fe200000006ff */
[C---:B------:R-:W-:Y:S01]  /*7070*/  IMAD R21, R38.reuse, R25, RZ ;  /* 0x0000001926157224 */ /* 0x040fe200078e02ff */
[----:B------:R-:W-:Y:S01]  /*7080*/  SHF.R.S32.HI R47, RZ, 0x18, R47 ;  /* 0x00000018ff2f7819 */ /* 0x000fe2000001142f */
[----:B------:R-:W-:Y:S01]  /*7090*/  IMAD R24, R38, R28, RZ ;  /* 0x0000001c26187224 */ /* 0x000fe200078e02ff */
[----:B------:R-:W-:Y:S01]  /*70a0*/  SHF.L.U32 R57, R44, 0x8, RZ ;  /* 0x000000082c397819 */ /* 0x000fe200000006ff */
[----:B------:R-:W-:Y:S01]  /*70b0*/  IMAD R10, R3, R40, R10 ;  /* 0x00000028030a7224 */ /* 0x000fe200078e020a */
[----:B------:R-:W-:Y:S01]  /*70c0*/  SHF.R.S32.HI R44, RZ, 0x18, R44 ;  /* 0x00000018ff2c7819 */ /* 0x000fe2000001142c */
[----:B------:R-:W-:Y:S01]  /*70d0*/  IMAD R12, R38, R12, RZ ;  /* 0x0000000c260c7224 */ /* 0x000fe200078e02ff */
[----:B------:R-:W-:Y:S01]  /*70e0*/  IADD3 R36, PT, PT, R36, 0x1, RZ ;  /* 0x0000000124247810 */ /* 0x000fe20007ffe0ff */
[C---:B------:R-:W-:Y:S02]  /*70f0*/  IMAD R25, R38.reuse, R29, RZ ;  /* 0x0000001d26197224 */ /* 0x040fe400078e02ff */
[C---:B------:R-:W-:Y:S01]  /*7100*/  IMAD R28, R38.reuse, R32, RZ ;  /* 0x00000020261c7224 */ /* 0x040fe200078e02ff */
[----:B------:R-:W-:Y:S01]  /*7110*/  SHF.R.S32.HI R32, RZ, 0x18, R64 ;  /* 0x00000018ff207819 */ /* 0x000fe20000011440 */
[C---:B------:R-:W-:Y:S01]  /*7120*/  IMAD R29, R38.reuse, R33, RZ ;  /* 0x00000021261d7224 */ /* 0x040fe200078e02ff */
[----:B------:R-:W-:Y:S01]  /*7130*/  I2IP.S8.S32.SAT R33, R7, R6, RZ ;  /* 0x0000000607217239 */ /* 0x000fe200000014ff */
[----:B------:R-:W-:Y:S01]  /*7140*/  IMAD R11, R41, R40, R11 ;  /* 0x00000028290b7224 */ /* 0x000fe200078e020b */
[----:B------:R-:W-:Y:S01]  /*7150*/  SHF.R.S32.HI R6, RZ, 0x18, R63 ;  /* 0x00000018ff067819 */ /* 0x000fe2000001143f */
[C---:B------:R-:W-:Y:S01]  /*7160*/  IMAD R13, R38.reuse, R13, RZ ;  /* 0x0000000d260d7224 */ /* 0x040fe200078e02ff */
[----:B------:R-:W-:Y:S01]  /*7170*/  MOV R7, R62 ;  /* 0x0000003e00077202 */ /* 0x000fe20000000f00 */
[C---:B------:R-:W-:Y:S02]  /*7180*/  IMAD R14, R38.reuse, R14, RZ ;  /* 0x0000000e260e7224 */ /* 0x040fe400078e02ff */
[C---:B------:R-:W-:Y:S02]  /*7190*/  IMAD R3, R38.reuse, R22, RZ ;  /* 0x0000001626037224 */ /* 0x040fe400078e02ff */
[----:B------:R-:W-:Y:S02]  /*71a0*/  IMAD R12, R39, R40, R12 ;  /* 0x00000028270c7224 */ /* 0x000fe400078e020c */
[C---:B------:R-:W-:Y:S02]  /*71b0*/  IMAD R22, R38.reuse, R26, RZ ;  /* 0x0000001a26167224 */ /* 0x040fe400078e02ff */
[C---:B------:R-:W-:Y:S02]  /*71c0*/  IMAD R15, R38.reuse, R15, RZ ;  /* 0x0000000f260f7224 */ /* 0x040fe400078e02ff */
[----:B------:R-:W-:Y:S02]  /*71d0*/  IMAD R26, R38, R30, RZ ;  /* 0x0000001e261a7224 */ /* 0x000fe400078e02ff */
[----:B------:R-:W-:Y:S02]  /*71e0*/  IMAD R13, R32, R40, R13 ;  /* 0x00000028200d7224 */ /* 0x000fe400078e020d */
[C---:B------:R-:W-:Y:S01]  /*71f0*/  IMAD R30, R38.reuse, R34, RZ ;  /* 0x00000022261e7224 */ /* 0x040fe200078e02ff */
[----:B------:R-:W-:Y:S01]  /*7200*/  I2IP.S8.S32.SAT R34, R11, R10, RZ ;  /* 0x0000000a0b227239 */ /* 0x000fe200000014ff */
[----:B------:R-:W-:Y:S01]  /*7210*/  IMAD R16, R38, R16, RZ ;  /* 0x0000001026107224 */ /* 0x000fe200078e02ff */
[----:B------:R-:W-:Y:S01]  /*7220*/  SHF.R.S32.HI R10, RZ, 0x18, R61 ;  /* 0x00000018ff0a7819 */ /* 0x000fe2000001143d */
[----:B------:R-:W-:Y:S01]  /*7230*/  IMAD R14, R6, R40, R14 ;  /* 0x00000028060e7224 */ /* 0x000fe200078e020e */
[----:B------:R-:W-:Y:S01]  /*7240*/  I2IP.S8.S32.SAT R61, R9, R8, R34 ;  /* 0x00000008093d7239 */ /* 0x000fe20000001422 */
[----:B------:R-:W-:Y:S01]  /*7250*/  IMAD R17, R38, R17, RZ ;  /* 0x0000001126117224 */ /* 0x000fe200078e02ff */
[----:B------:R-:W-:Y:S01]  /*7260*/  SHF.R.S32.HI R11, RZ, 0x18, R60 ;  /* 0x00000018ff0b7819 */ /* 0x000fe2000001143c */
[----:B------:R-:W-:Y:S01]  /*7270*/  IMAD R15, R42, R40, R15 ;  /* 0x000000282a0f7224 */ /* 0x000fe200078e020f */
[----:B------:R-:W-:Y:S01]  /*7280*/  I2IP.S8.S32.SAT R60, R5, R4, R33 ;  /* 0x00000004053c7239 */ /* 0x000fe20000001421 */
[C---:B------:R-:W-:Y:S01]  /*7290*/  IMAD R18, R38.reuse, R18, RZ ;  /* 0x0000001226127224 */ /* 0x040fe200078e02ff */
[----:B------:R-:W-:Y:S01]  /*72a0*/  SHF.R.S32.HI R5, RZ, 0x18, R58 ;  /* 0x00000018ff057819 */ /* 0x000fe2000001143a */
[----:B------:R-:W-:Y:S01]  /*72b0*/  IMAD R16, R7, R40, R16 ;  /* 0x0000002807107224 */ /* 0x000fe200078e0210 */
[----:B------:R-:W-:Y:S01]  /*72c0*/  I2IP.S8.S32.SAT R14, R15, R14, RZ ;  /* 0x0000000e0f0e7239 */ /* 0x000fe200000014ff */
[----:B------:R-:W-:Y:S01]  /*72d0*/  IMAD R19, R38, R19, RZ ;  /* 0x0000001326137224 */ /* 0x000fe200078e02ff */
[----:B------:R-:W-:Y:S01]  /*72e0*/  SHF.R.S32.HI R7, RZ, 0x18, R48 ;  /* 0x00000018ff077819 */ /* 0x000fe20000011430 */
[----:B------:R-:W-:Y:S01]  /*72f0*/  IMAD R17, R10, R40, R17 ;  /* 0x000000280a117224 */ /* 0x000fe200078e0211 */
[----:B------:R-:W-:Y:S01]  /*7300*/  I2IP.S8.S32.SAT R62, R13, R12, R14 ;  /* 0x0000000c0d3e7239 */ /* 0x000fe2000000140e */
[-C--:B------:R-:W-:Y:S01]  /*7310*/  IMAD R18, R11, R40.reuse, R18 ;  /* 0x000000280b127224 */ /* 0x080fe200078e0212 */
[----:B------:R-:W-:Y:S01]  /*7320*/  SHF.R.S32.HI R6, RZ, 0x18, R57 ;  /* 0x00000018ff067819 */ /* 0x000fe20000011439 */
[----:B------:R-:W-:Y:S02]  /*7330*/  IMAD.MOV.U32 R4, RZ, RZ, R59 ;  /* 0x000000ffff047224 */ /* 0x000fe400078e003b */
[-C--:B------:R-:W-:Y:S02]  /*7340*/  IMAD R19, R43, R40.reuse, R19 ;  /* 0x000000282b137224 */ /* 0x080fe400078e0213 */
[----:B------:R-:W-:Y:S01]  /*7350*/  IMAD R0, R4, R40, R0 ;  /* 0x0000002804007224 */ /* 0x000fe200078e0200 */
[----:B------:R-:W-:Y:S01]  /*7360*/  MOV R4, R56 ;  /* 0x0000003800047202 */ /* 0x000fe20000000f00 */
[----:B------:R-:W-:Y:S01]  /*7370*/  IMAD R23, R38, R23, RZ ;  /* 0x0000001726177224 */ /* 0x000fe200078e02ff */
[----:B------:R-:W-:Y:S01]  /*7380*/  I2IP.S8.S32.SAT R18, R19, R18, RZ ;  /* 0x0000001213127239 */ /* 0x000fe200000014ff */
[-C--:B------:R-:W-:Y:S01]  /*7390*/  IMAD R2, R5, R40.reuse, R2 ;  /* 0x0000002805027224 */ /* 0x080fe200078e0202 */
[----:B------:R-:W-:Y:S01]  /*73a0*/  SHF.R.S32.HI R5, RZ, 0x18, R55 ;  /* 0x00000018ff057819 */ /* 0x000fe20000011437 */
[----:B------:R-:W-:Y:S01]  /*73b0*/  IMAD R3, R6, R40, R3 ;  /* 0x0000002806037224 */ /* 0x000fe200078e0203 */
[----:B------:R-:W-:Y:S01]  /*73c0*/  I2IP.S8.S32.SAT R63, R17, R16, R18 ;  /* 0x00000010113f7239 */ /* 0x000fe20000001412 */
[-C--:B------:R-:W-:Y:S01]  /*73d0*/  IMAD R23, R44, R40.reuse, R23 ;  /* 0x000000282c177224 */ /* 0x080fe200078e0217 */
[----:B------:R-:W-:Y:S01]  /*73e0*/  SHF.R.S32.HI R6, RZ, 0x18, R54 ;  /* 0x00000018ff067819 */ /* 0x000fe20000011436 */
[-C--:B------:R-:W-:Y:S01]  /*73f0*/  IMAD R20, R4, R40.reuse, R20 ;  /* 0x0000002804147224 */ /* 0x080fe200078e0214 */
[----:B------:R-:W-:Y:S01]  /*7400*/  MOV R4, R53 ;  /* 0x0000003500047202 */ /* 0x000fe20000000f00 */
[----:B------:R1:W-:Y:S01]  /*7410*/  STS.128 [R69+UR44+0x3200], R60 ;  /* 0x0032003c45007988 */ /* 0x0003e20008000c2c */
[----:B------:R-:W-:Y:S01]  /*7420*/  IMAD R27, R38, R27, RZ ;  /* 0x0000001b261b7224 */ /* 0x000fe200078e02ff */
[----:B------:R-:W-:Y:S01]  /*7430*/  I2IP.S8.S32.SAT R3, R23, R3, RZ ;  /* 0x0000000317037239 */ /* 0x000fe200000014ff */
[-C--:B------:R-:W-:Y:S01]  /*7440*/  IMAD R21, R5, R40.reuse, R21 ;  /* 0x0000002805157224 */ /* 0x080fe200078e0215 */
[----:B------:R-:W-:Y:S01]  /*7450*/  SHF.R.S32.HI R5, RZ, 0x18, R52 ;  /* 0x00000018ff057819 */ /* 0x000fe20000011434 */
[-C--:B------:R-:W-:Y:S01]  /*7460*/  IMAD R22, R6, R40.reuse, R22 ;  /* 0x0000002806167224 */ /* 0x080fe200078e0216 */
[----:B------:R-:W-:Y:S01]  /*7470*/  SHF.R.S32.HI R6, RZ, 0x18, R49 ;  /* 0x00000018ff067819 */ /* 0x000fe20000011431 */
[-C--:B------:R-:W-:Y:S02]  /*7480*/  IMAD R27, R45, R40.reuse, R27 ;  /* 0x000000282d1b7224 */ /* 0x080fe400078e021b */
[-C--:B------:R-:W-:Y:S01]  /*7490*/  IMAD R24, R4, R40.reuse, R24 ;  /* 0x0000002804187224 */ /* 0x080fe200078e0218 */
[----:B------:R-:W-:Y:S01]  /*74a0*/  SHF.R.S32.HI R4, RZ, 0x18, R51 ;  /* 0x00000018ff047819 */ /* 0x000fe20000011433 */
[----:B------:R-:W-:Y:S01]  /*74b0*/  IMAD R25, R5, R40, R25 ;  /* 0x0000002805197224 */ /* 0x000fe200078e0219 */
[----:B------:R-:W-:Y:S01]  /*74c0*/  MOV R5, R50 ;  /* 0x0000003200057202 */ /* 0x000fe20000000f00 */
[----:B------:R-:W-:Y:S02]  /*74d0*/  IMAD R31, R38, R31, RZ ;  /* 0x0000001f261f7224 */ /* 0x000fe400078e02ff */
[----:B------:R-:W-:Y:S01]  /*74e0*/  IMAD R26, R4, R40, R26 ;  /* 0x00000028041a7224 */ /* 0x000fe200078e021a */
[----:B------:R-:W-:Y:S01]  /*74f0*/  I2IP.S8.S32.SAT R4, R2, R0, R3 ;  /* 0x0000000002047239 */ /* 0x000fe20000001403 */
[-C--:B------:R-:W-:Y:S02]  /*7500*/  IMAD R31, R46, R40.reuse, R31 ;  /* 0x000000282e1f7224 */ /* 0x080fe400078e021f */
[----:B------:R-:W-:Y:S01]  /*7510*/  IMAD R28, R5, R40, R28 ;  /* 0x00000028051c7224 */ /* 0x000fe200078e021c */
[----:B------:R-:W-:Y:S01]  /*7520*/  I2IP.S8.S32.SAT R5, R27, R22, RZ ;  /* 0x000000161b057239 */ /* 0x000fe200000014ff */
[----:B------:R-:W-:Y:S01]  /*7530*/  IMAD R29, R6, R40, R29 ;  /* 0x00000028061d7224 */ /* 0x000fe200078e021d */
[----:B------:R-:W-:Y:S01]  /*7540*/  I2IP.S8.S32.SAT R6, R31, R26, RZ ;  /* 0x0000001a1f067239 */ /* 0x000fe200000014ff */
[----:B------:R-:W-:Y:S01]  /*7550*/  IMAD R35, R38, R35, RZ ;  /* 0x0000002326237224 */ /* 0x000fe200078e02ff */
[----:B------:R-:W-:Y:S01]  /*7560*/  I2IP.S8.S32.SAT R5, R21, R20, R5 ;  /* 0x0000001415057239 */ /* 0x000fe20000001405 */
[----:B------:R-:W-:Y:S01]  /*7570*/  IMAD R30, R7, R40, R30 ;  /* 0x00000028071e7224 */ /* 0x000fe200078e021e */
[----:B------:R-:W-:Y:S01]  /*7580*/  I2IP.S8.S32.SAT R6, R25, R24, R6 ;  /* 0x0000001819067239 */ /* 0x000fe20000001406 */
[----:B------:R-:W-:Y:S05]  /*7590*/  IMAD R35, R47, R40, R35 ;  /* 0x000000282f237224 */ /* 0x000fea00078e0223 */
[----:B------:R-:W-:Y:S04]  /*75a0*/  I2IP.S8.S32.SAT R7, R35, R30, RZ ;  /* 0x0000001e23077239 */ /* 0x000fe800000014ff */
[----:B------:R-:W-:Y:S05]  /*75b0*/  I2IP.S8.S32.SAT R7, R29, R28, R7 ;  /* 0x0000001c1d077239 */ /* 0x000fea0000001407 */
        /* <DEDUP_REMOVED lines=10> */
[----:B------:R-:W-:Y:S02]  /*7660*/  UIADD3 UR9, UPT, UPT, UR49, 0x40, URZ ;  /* 0x0000004031097890 */ /* 0x000fe4000fffe0ff */
[----:B------:R-:W-:Y:S01]  /*7670*/  UIADD3 UR8, UPT, UPT, UR44, 0x3200, URZ ;  /* 0x000032002c087890 */ /* 0x000fe2000fffe0ff */
[----:B------:R-:W-:Y:S01]  /*7680*/  UMOV UR10, UR50 ;  /* 0x00000032000a7c82 */ /* 0x000fe20008000000 */
[----:B------:R-:W-:Y:S01]  /*7690*/  UMOV UR11, UR36 ;  /* 0x00000024000b7c82 */ /* 0x000fe20008000000 */
[----:B--2---:R-:W-:Y:S04]  /*76a0*/  UIADD3 UR4, UP0, UPT, UR6, 0x680, URZ ;  /* 0x0000068006047890 */ /* 0x004fe8000ff1e0ff */
[----:B------:R-:W-:Y:S09]  /*76b0*/  UIADD3.X UR5, UPT, UPT, URZ, UR7, URZ, UP0, !UPT ;  /* 0x00000007ff057290 */ /* 0x000ff200087fe4ff */
[----:B------:R2:W-:Y:S01]  /*76c0*/  UTMASTG.3D [UR8], [UR4] ;  /* 0x00000008040073b5 */ /* 0x0005e20008010000 */
[----:B------:R0:W-:Y:S01]  /*76d0*/  UTMACMDFLUSH ;  /* 0x00000000000079b7 */ /* 0x0001e20000000000 */
[----:B--2---:R-:W-:Y:S04]  /*76e0*/  DEPBAR.LE SB0, 0x1 ;  /* 0x000080400000791a */ /* 0x004fe80000000000 */
.L_x_111:
[----:B------:R-:W-:Y:S05]  /*76f0*/  BSYNC.RECONVERGENT B0 ;  /* 0x0000000000007941 */ /* 0x000fea0003800200 */
.L_x_110:
[----:B------:R-:W-:Y:S01]  /*7700*/  R2UR UR4, R76 ;  /* 0x000000004c0472ca */ /* 0x000fe200000e0000 */
[----:B------:R-:W-:Y:S01]  /*7710*/  BAR.SYNC.DEFER_BLOCKING 0x1, 0x80 ;  /* 0x0042000000007b1d */ /* 0x000fe20000010000 */
[----:B------:R-:W-:Y:S01]  /*7720*/  ISETP.NE.AND P0, PT, R78, 0x2, PT ;  /* 0x000000024e00780c */ /* 0x000fe20003f05270 */
[----:B------:R-:W-:Y:S01]  /*7730*/  UISETP.NE.AND UP0, UPT, UR46, URZ, UPT ;  /* 0x000000ff2e00728c */ /* 0x000fe2000bf05270 */
[----:B------:R-:W-:Y:S01]  /*7740*/  ISETP.NE.AND P1, PT, R36, 0x4, PT ;  /* 0x000000042400780c */ /* 0x000fe20003f25270 */
[----:B------:R-:W-:Y:S01]  /*7750*/  UIADD3 UR20, UPT, UPT, UR37, UR63, URZ ;  /* 0x0000003f25147290 */ /* 0x000fe2000fffe0ff */
[----:B------:R-:W-:Y:S02]  /*7760*/  SEL R2, RZ, 0x1, P0 ;  /* 0x00000001ff027807 */ /* 0x000fe40000000000 */
[----:B------:R-:W-:Y:S02]  /*7770*/  SEL R0, RZ, 0x1, P1 ;  /* 0x00000001ff007807 */ /* 0x000fe40000800000 */
[----:B------:R-:W-:Y:S02]  /*7780*/  LOP3.LUT R82, R82, R2, RZ, 0x3c, !PT ;  /* 0x0000000252527212 */ /* 0x000fe400078e3cff */
[----:B------:R-:W-:Y:S01]  /*7790*/  LOP3.LUT R83, R83, R0, RZ, 0x3c, !PT ;  /* 0x0000000053537212 */ /* 0x000fe200078e3cff */
[----:B------:R-:W-:Y:S01]  /*77a0*/  UIADD3 UR16, UPT, UPT, UR38, UR4, URZ ;  /* 0x0000000426107290 */ /* 0x000fe2000fffe0ff */
[----:B------:R-:W-:Y:S02]  /*77b0*/  SEL R78, R78, RZ, P0 ;  /* 0x000000ff4e4e7207 */ /* 0x000fe40000000000 */
[----:B------:R-:W-:Y:S01]  /*77c0*/  SEL R36, R36, RZ, P1 ;  /* 0x000000ff24247207 */ /* 0x000fe20000800000 */
[----:B------:R-:W-:Y:S01]  /*77d0*/  UMOV UR36, UR59 ;  /* 0x0000003b00247c82 */ /* 0x000fe20008000000 */
[----:B------:R-:W-:Y:S07]  /*77e0*/  BRA.U UP0, `(.L_x_112) ;  /* 0xffffffd500787547 */ /* 0x000fee000b83ffff */
[----:B------:R-:W-:Y:S05]  /*77f0*/  EXIT ;  /* 0x000000000000794d */ /* 0x000fea0003800000 */
.L_x_24:
[----:B--2---:R2:W3:Y:S02]  /*7800*/  SYNCS.PHASECHK.TRANS64.TRYWAIT P0, [R0+URZ+0xf0], R2 ;  /* 0x0000f002000075a7 */ /* 0x0044e400080011ff */
[----:B---3--:R-:W-:Y:S05]  /*7810*/  @!P0 NANOSLEEP.SYNCS 0x989680 ;  /* 0x009896800000895d */ /* 0x008fea0003900000 */
[----:B------:R-:W3:Y:S02]  /*7820*/  @!P0 SYNCS.PHASECHK.TRANS64 P0, [R0+URZ+0xf0], R2 ;  /* 0x0000f002000085a7 */ /* 0x000ee400080010ff */
[----:B---3--:R-:W-:Y:S05]  /*7830*/  @!P0 BRA `(.L_x_24) ;  /* 0xfffffffc00f08947 */ /* 0x008fea000383ffff */
[----:B------:R-:W-:Y:S05]  /*7840*/  BRA `(.L_x_113) ;  /* 0xffffffa000107947 */ /* 0x000fea000383ffff */
.L_x_27:
[----:B-1----:R-:W-:-:S07]  /*7850*/  MOV R0, UR33 ;  /* 0x0000002100007c02 */ /* 0x002fce0008000f00 */
.L_x_114:
[----:B-1----:R1:W2:Y:S02]  /*7860*/  SYNCS.PHASECHK.TRANS64.TRYWAIT P0, [R0+URZ+0x28], R3 ;  /* 0x00002803000075a7 */ /* 0x0022a400080011ff */
[----:B--2---:R-:W-:Y:S05]  /*7870*/  @!P0 NANOSLEEP.SYNCS 0x989680 ;  /* 0x009896800000895d */ /* 0x004fea0003900000 */
[----:B------:R-:W2:Y:S02]  /*7880*/  @!P0 SYNCS.PHASECHK.TRANS64 P0, [R0+URZ+0x28], R3 ;  /* 0x00002803000085a7 */ /* 0x000ea400080010ff */
[----:B--2---:R-:W-:Y:S05]  /*7890*/  @!P0 BRA `(.L_x_114) ;  /* 0xfffffffc00f08947 */ /* 0x004fea000383ffff */
[----:B------:R-:W-:Y:S05]  /*78a0*/  BRA `(.L_x_26) ;  /* 0xffffffa000587947 */ /* 0x000fea000383ffff */
.L_x_34:
[----:B-1----:R-:W-:-:S07]  /*78b0*/  MOV R0, UR17 ;  /* 0x0000001100007c02 */ /* 0x002fce0008000f00 */
.L_x_115:
[----:B-1----:R1:W2:Y:S02]  /*78c0*/  SYNCS.PHASECHK.TRANS64.TRYWAIT P0, [R0+URZ+0x28], R3 ;  /* 0x00002803000075a7 */ /* 0x0022a400080011ff */
[----:B--2---:R-:W-:Y:S05]  /*78d0*/  @!P0 NANOSLEEP.SYNCS 0x989680 ;  /* 0x009896800000895d */ /* 0x004fea0003900000 */
[----:B------:R-:W2:Y:S02]  /*78e0*/  @!P0 SYNCS.PHASECHK.TRANS64 P0, [R0+URZ+0x28], R3 ;  /* 0x00002803000085a7 */ /* 0x000ea400080010ff */
[----:B--2---:R-:W-:Y:S05]  /*78f0*/  @!P0 BRA `(.L_x_115) ;  /* 0xfffffffc00f08947 */ /* 0x004fea000383ffff */
[----:B------:R-:W-:Y:S05]  /*7900*/  BRA `(.L_x_33) ;  /* 0xffffffa400147947 */ /* 0x000fea000383ffff */
.L_x_39:
[----:B-1----:R1:W2:Y:S02]  /*7910*/  SYNCS.PHASECHK.TRANS64.TRYWAIT P0, [R3+URZ+0x80], R0 ;  /* 0x00008000030075a7 */ /* 0x0022a400080011ff */
[----:B--2---:R-:W-:Y:S05]  /*7920*/  @!P0 NANOSLEEP.SYNCS 0x989680 ;  /* 0x009896800000895d */ /* 0x004fea0003900000 */
[----:B------:R-:W2:Y:S02]  /*7930*/  @!P0 SYNCS.PHASECHK.TRANS64 P0, [R3+URZ+0x80], R0 ;  /* 0x00008000030085a7 */ /* 0x000ea400080010ff */
[----:B--2---:R-:W-:Y:S05]  /*7940*/  @!P0 BRA `(.L_x_39) ;  /* 0xfffffffc00f08947 */ /* 0x004fea000383ffff */
[----:B------:R-:W-:Y:S05]  /*7950*/  BRA `(.L_x_116) ;  /* 0xffffffa400b87947 */ /* 0x000fea000383ffff */
.L_x_43:
[----:B------:R-:W-:-:S07]  /*7960*/  MOV R0, UR4 ;  /* 0x0000000400007c02 */ /* 0x000fce0008000f00 */
.L_x_117:
[----:B-1----:R1:W2:Y:S02]  /*7970*/  SYNCS.PHASECHK.TRANS64.TRYWAIT P0, [R0+URZ], R2 ;  /* 0x00000002000075a7 */ /* 0x0022a400080011ff */
[----:B--2---:R-:W-:Y:S05]  /*7980*/  @!P0 NANOSLEEP.SYNCS 0x989680 ;  /* 0x009896800000895d */ /* 0x004fea0003900000 */
[----:B------:R-:W2:Y:S02]  /*7990*/  @!P0 SYNCS.PHASECHK.TRANS64 P0, [R0+URZ], R2 ;  /* 0x00000002000085a7 */ /* 0x000ea400080010ff */
[----:B--2---:R-:W-:Y:S05]  /*79a0*/  @!P0 BRA `(.L_x_117) ;  /* 0xfffffffc00f08947 */ /* 0x004fea000383ffff */
[----:B------:R-:W-:Y:S05]  /*79b0*/  BRA `(.L_x_118) ;  /* 0xffffffac00607947 */ /* 0x000fea000383ffff */
.L_x_44:
[----:B------:R-:W-:-:S07]  /*79c0*/  MOV R0, UR5 ;  /* 0x0000000500007c02 */ /* 0x000fce0008000f00 */
.L_x_119:
[----:B-1----:R1:W2:Y:S02]  /*79d0*/  SYNCS.PHASECHK.TRANS64.TRYWAIT P0, [R0+URZ], R3 ;  /* 0x00000003000075a7 */ /* 0x0022a400080011ff */
[----:B--2---:R-:W-:Y:S05]  /*79e0*/  @!P0 NANOSLEEP.SYNCS 0x989680 ;  /* 0x009896800000895d */ /* 0x004fea0003900000 */
[----:B------:R-:W2:Y:S02]  /*79f0*/  @!P0 SYNCS.PHASECHK.TRANS64 P0, [R0+URZ], R3 ;  /* 0x00000003000085a7 */ /* 0x000ea400080010ff */
[----:B--2---:R-:W-:Y:S05]  /*7a00*/  @!P0 BRA `(.L_x_119) ;  /* 0xfffffffc00f08947 */ /* 0x004fea000383ffff */
[----:B------:R-:W-:Y:S05]  /*7a10*/  BRA `(.L_x_120) ;  /* 0xffffffac006c7947 */ /* 0x000fea000383ffff */
.L_x_45:
[----:B------:R-:W-:-:S07]  /*7a20*/  MOV R0, UR5 ;  /* 0x0000000500007c02 */ /* 0x000fce0008000f00 */
.L_x_121:
[----:B-1----:R1:W2:Y:S02]  /*7a30*/  SYNCS.PHASECHK.TRANS64.TRYWAIT P0, [R0+URZ], R3 ;  /* 0x00000003000075a7 */ /* 0x0022a400080011ff */
[----:B--2---:R-:W-:Y:S05]  /*7a40*/  @!P0 NANOSLEEP.SYNCS 0x989680 ;  /* 0x009896800000895d */ /* 0x004fea0003900000 */
[----:B------:R-:W2:Y:S02]  /*7a50*/  @!P0 SYNCS.PHASECHK.TRANS64 P0, [R0+URZ], R3 ;  /* 0x00000003000085a7 */ /* 0x000ea400080010ff */
[----:B--2---:R-:W-:Y:S05]  /*7a60*/  @!P0 BRA `(.L_x_121) ;  /* 0xfffffffc00f08947 */ /* 0x004fea000383ffff */
[----:B------:R-:W-:Y:S05]  /*7a70*/  BRA `(.L_x_122) ;  /* 0xffffffac00787947 */ /* 0x000fea000383ffff */
.L_x_46:
[----:B------:R-:W-:-:S07]  /*7a80*/  MOV R0, UR5 ;  /* 0x0000000500007c02 */ /* 0x000fce0008000f00 */
.L_x_123:
[----:B-1----:R1:W2:Y:S02]  /*7a90*/  SYNCS.PHASECHK.TRANS64.TRYWAIT P0, [R0+URZ], R3 ;  /* 0x00000003000075a7 */ /* 0x0022a400080011ff */
[----:B--2---:R-:W-:Y:S05]  /*7aa0*/  @!P0 NANOSLEEP.SYNCS 0x989680 ;  /* 0x009896800000895d */ /* 0x004fea0003900000 */
[----:B------:R-:W2:Y:S02]  /*7ab0*/  @!P0 SYNCS.PHASECHK.TRANS64 P0, [R0+URZ], R3 ;  /* 0x00000003000085a7 */ /* 0x000ea400080010ff */
[----:B--2---:R-:W-:Y:S05]  /*7ac0*/  @!P0 BRA `(.L_x_123) ;  /* 0xfffffffc00f08947 */ /* 0x004fea000383ffff */
[----:B------:R-:W-:Y:S05]  /*7ad0*/  BRA `(.L_x_124) ;  /* 0xffffffac00847947 */ /* 0x000fea000383ffff */
.L_x_49:
[----:B-1----:R1:W2:Y:S02]  /*7ae0*/  SYNCS.PHASECHK.TRANS64.TRYWAIT P0, [R2+URZ+0xe0], R4 ;  /* 0x0000e004020075a7 */ /* 0x0022a400080011ff */
[----:B--2---:R-:W-:Y:S05]  /*7af0*/  @!P0 NANOSLEEP.SYNCS 0x989680 ;  /* 0x009896800000895d */ /* 0x004fea0003900000 */
[----:B------:R-:W2:Y:S02]  /*7b00*/  @!P0 SYNCS.PHASECHK.TRANS64 P0, [R2+URZ+0xe0], R4 ;  /* 0x0000e004020085a7 */ /* 0x000ea400080010ff */
[----:B--2---:R-:W-:Y:S05]  /*7b10*/  @!P0 BRA `(.L_x_49) ;  /* 0xfffffffc00f08947 */ /* 0x004fea000383ffff */
[----:B------:R-:W-:Y:S05]  /*7b20*/  BRA `(.L_x_125) ;  /* 0xffffffac00e07947 */ /* 0x000fea000383ffff */
.L_x_50:
[----:B------:R-:W-:-:S07]  /*7b30*/  MOV R2, UR4 ;  /* 0x0000000400027c02 */ /* 0x000fce0008000f00 */
.L_x_126:
[----:B-1----:R1:W2:Y:S02]  /*7b40*/  SYNCS.PHASECHK.TRANS64.TRYWAIT P0, [R2+URZ+0x90], R5 ;  /* 0x00009005020075a7 */ /* 0x0022a400080011ff */
[----:B--2---:R-:W-:Y:S05]  /*7b50*/  @!P0 NANOSLEEP.SYNCS 0x989680 ;  /* 0x009896800000895d */ /* 0x004fea0003900000 */
[----:B------:R-:W2:Y:S02]  /*7b60*/  @!P0 SYNCS.PHASECHK.TRANS64 P0, [R2+URZ+0x90], R5 ;  /* 0x00009005020085a7 */ /* 0x000ea400080010ff */
[----:B--2---:R-:W-:Y:S05]  /*7b70*/  @!P0 BRA `(.L_x_126) ;  /* 0xfffffffc00f08947 */ /* 0x004fea000383ffff */
[----:B------:R-:W-:Y:S05]  /*7b80*/  BRA `(.L_x_127) ;  /* 0xffffffac00f07947 */ /* 0x000fea000383ffff */
.L_x_51:
[----:B-1----:R1:W2:Y:S02]  /*7b90*/  SYNCS.PHASECHK.TRANS64.TRYWAIT P1, [R2+URZ+0x80], R4 ;  /* 0x00008004020075a7 */ /* 0x0022a400080211ff */
[----:B--2---:R-:W-:Y:S05]  /*7ba0*/  @!P1 NANOSLEEP.SYNCS 0x989680 ;  /* 0x009896800000995d */ /* 0x004fea0003900000 */
[----:B------:R-:W2:Y:S02]  /*7bb0*/  @!P1 SYNCS.PHASECHK.TRANS64 P1, [R2+URZ+0x80], R4 ;  /* 0x00008004020095a7 */ /* 0x000ea400080210ff */
[----:B--2---:R-:W-:Y:S05]  /*7bc0*/  @!P1 BRA `(.L_x_51) ;  /* 0xfffffffc00f09947 */ /* 0x004fea000383ffff */
[----:B------:R-:W-:Y:S05]  /*7bd0*/  BRA `(.L_x_128) ;  /* 0xffffffb000207947 */ /* 0x000fea000383ffff */
.L_x_54:
[----:B------:R-:W-:-:S07]  /*7be0*/  MOV R0, UR4 ;  /* 0x0000000400007c02 */ /* 0x000fce0008000f00 */
.L_x_129:
[----:B-1----:R1:W2:Y:S02]  /*7bf0*/  SYNCS.PHASECHK.TRANS64.TRYWAIT P0, [R0+URZ+0x90], R2 ;  /* 0x00009002000075a7 */ /* 0x0022a400080011ff */
[----:B--2---:R-:W-:Y:S05]  /*7c00*/  @!P0 NANOSLEEP.SYNCS 0x989680 ;  /* 0x009896800000895d */ /* 0x004fea0003900000 */
[----:B------:R-:W2:Y:S02]  /*7c10*/  @!P0 SYNCS.PHASECHK.TRANS64 P0, [R0+URZ+0x90], R2 ;  /* 0x00009002000085a7 */ /* 0x000ea400080010ff */
[----:B--2---:R-:W-:Y:S05]  /*7c20*/  @!P0 BRA `(.L_x_129) ;  /* 0xfffffffc00f08947 */ /* 0x004fea000383ffff */
[----:B------:R-:W-:Y:S05]  /*7c30*/  BRA `(.L_x_53) ;  /* 0xffffffb000747947 */ /* 0x000fea000383ffff */
.L_x_61:
[----:B-1----:R1:W2:Y:S02]  /*7c40*/  SYNCS.PHASECHK.TRANS64.TRYWAIT P1, [R0+URZ+0x80], R2 ;  /* 0x00008002000075a7 */ /* 0x0022a400080211ff */
[----:B--2---:R-:W-:Y:S05]  /*7c50*/  @!P1 NANOSLEEP.SYNCS 0x989680 ;  /* 0x009896800000995d */ /* 0x004fea0003900000 */
[----:B------:R-:W2:Y:S02]  /*7c60*/  @!P1 SYNCS.PHASECHK.TRANS64 P1, [R0+URZ+0x80], R2 ;  /* 0x00008002000095a7 */ /* 0x000ea400080210ff */
[----:B--2---:R-:W-:Y:S05]  /*7c70*/  @!P1 BRA `(.L_x_61) ;  /* 0xfffffffc00f09947 */ /* 0x004fea000383ffff */
[----:B------:R-:W-:Y:S05]  /*7c80*/  BRA `(.L_x_130) ;  /* 0xffffffb400d07947 */ /* 0x000fea000383ffff */
.L_x_62:
[----:B------:R-:W-:-:S07]  /*7c90*/  MOV R2, UR19 ;  /* 0x0000001300027c02 */ /* 0x000fce0008000f00 */
.L_x_131:
[----:B-1----:R1:W2:Y:S02]  /*7ca0*/  SYNCS.PHASECHK.TRANS64.TRYWAIT P0, [R2+URZ+0xc0], R0 ;  /* 0x0000c000020075a7 */ /* 0x0022a400080011ff */
[----:B--2---:R-:W-:Y:S05]  /*7cb0*/  @!P0 NANOSLEEP.SYNCS 0x989680 ;  /* 0x009896800000895d */ /* 0x004fea0003900000 */
[----:B------:R-:W2:Y:S02]  /*7cc0*/  @!P0 SYNCS.PHASECHK.TRANS64 P0, [R2+URZ+0xc0], R0 ;  /* 0x0000c000020085a7 */ /* 0x000ea400080010ff */
[----:B--2---:R-:W-:Y:S05]  /*7cd0*/  @!P0 BRA `(.L_x_131) ;  /* 0xfffffffc00f08947 */ /* 0x004fea000383ffff */
[----:B------:R-:W-:Y:S05]  /*7ce0*/  BRA `(.L_x_132) ;  /* 0xffffffb800047947 */ /* 0x000fea000383ffff */
.L_x_65:
[----:B------:R-:W-:Y:S07]  /*7cf0*/  MOV R0, UR6 ;  /* 0x0000000600007c02 */ /* 0x000fee0008000f00 */
.L_x_133:
[----:B-1----:R1:W2:Y:S02]  /*7d00*/  SYNCS.PHASECHK.TRANS64.TRYWAIT P0, [R0+URZ], R2 ;  /* 0x00000002000075a7 */ /* 0x0022a400080011ff */
[----:B--2---:R-:W-:Y:S05]  /*7d10*/  @!P0 NANOSLEEP.SYNCS 0x989680 ;  /* 0x009896800000895d */ /* 0x004fea0003900000 */
[----:B------:R-:W2:Y:S02]  /*7d20*/  @!P0 SYNCS.PHASECHK.TRANS64 P0, [R0+URZ], R2 ;  /* 0x00000002000085a7 */ /* 0x000ea400080010ff */
[----:B--2---:R-:W-:Y:S05]  /*7d30*/  @!P0 BRA `(.L_x_133) ;  /* 0xfffffffc00f08947 */ /* 0x004fea000383ffff */
[----:B------:R-:W-:Y:S05]  /*7d40*/  BRA `(.L_x_64) ;  /* 0xffffffb8003c7947 */ /* 0x000fea000383ffff */
.L_x_68:
[----:B------:R-:W-:-:S07]  /*7d50*/  MOV R0, UR4 ;  /* 0x0000000400007c02 */ /* 0x000fce0008000f00 */
.L_x_134:
[----:B--2---:R2:W4:Y:S02]  /*7d60*/  SYNCS.PHASECHK.TRANS64.TRYWAIT P0, [R0+URZ], R2 ;  /* 0x00000002000075a7 */ /* 0x00452400080011ff */
[----:B----4-:R-:W-:Y:S05]  /*7d70*/  @!P0 NANOSLEEP.SYNCS 0x989680 ;  /* 0x009896800000895d */ /* 0x010fea0003900000 */
[----:B------:R-:W4:Y:S02]  /*7d80*/  @!P0 SYNCS.PHASECHK.TRANS64 P0, [R0+URZ], R2 ;  /* 0x00000002000085a7 */ /* 0x000f2400080010ff */
[----:B----4-:R-:W-:Y:S05]  /*7d90*/  @!P0 BRA `(.L_x_134) ;  /* 0xfffffffc00f08947 */ /* 0x010fea000383ffff */
[----:B------:R-:W-:Y:S05]  /*7da0*/  BRA `(.L_x_135) ;  /* 0xffffffb800dc7947 */ /* 0x000fea000383ffff */
.L_x_69:
[----:B------:R-:W-:-:S07]  /*7db0*/  MOV R0, UR5 ;  /* 0x0000000500007c02 */ /* 0x000fce0008000f00 */
.L_x_136:
[----:B-1----:R1:W2:Y:S02]  /*7dc0*/  SYNCS.PHASECHK.TRANS64.TRYWAIT P0, [R0+URZ], R3 ;  /* 0x00000003000075a7 */ /* 0x0022a400080011ff */
[----:B--2---:R-:W-:Y:S05]  /*7dd0*/  @!P0 NANOSLEEP.SYNCS 0x989680 ;  /* 0x009896800000895d */ /* 0x004fea0003900000 */
[----:B------:R-:W2:Y:S02]  /*7de0*/  @!P0 SYNCS.PHASECHK.TRANS64 P0, [R0+URZ], R3 ;  /* 0x00000003000085a7 */ /* 0x000ea400080010ff */
[----:B--2---:R-:W-:Y:S05]  /*7df0*/  @!P0 BRA `(.L_x_136) ;  /* 0xfffffffc00f08947 */ /* 0x004fea000383ffff */
[----:B------:R-:W-:Y:S05]  /*7e00*/  BRA `(.L_x_137) ;  /* 0xffffffb800e87947 */ /* 0x000fea000383ffff */
.L_x_70:
[----:B------:R-:W-:-:S07]  /*7e10*/  MOV R0, UR5 ;  /* 0x0000000500007c02 */ /* 0x000fce0008000f00 */
.L_x_138:
[----:B-1----:R1:W2:Y:S02]  /*7e20*/  SYNCS.PHASECHK.TRANS64.TRYWAIT P0, [R0+URZ], R3 ;  /* 0x00000003000075a7 */ /* 0x0022a400080011ff */
[----:B--2---:R-:W-:Y:S05]  /*7e30*/  @!P0 NANOSLEEP.SYNCS 0x989680 ;  /* 0x009896800000895d */ /* 0x004fea0003900000 */
[----:B------:R-:W2:Y:S02]  /*7e40*/  @!P0 SYNCS.PHASECHK.TRANS64 P0, [R0+URZ], R3 ;  /* 0x00000003000085a7 */ /* 0x000ea400080010ff */
[----:B--2---:R-:W-:Y:S05]  /*7e50*/  @!P0 BRA `(.L_x_138) ;  /* 0xfffffffc00f08947 */ /* 0x004fea000383ffff */
[----:B------:R-:W-:Y:S05]  /*7e60*/  BRA `(.L_x_139) ;  /* 0xffffffb800f47947 */ /* 0x000fea000383ffff */
.L_x_71:
[----:B-1----:R-:W-:-:S07]  /*7e70*/  MOV R0, UR4 ;  /* 0x0000000400007c02 */ /* 0x002fce0008000f00 */
.L_x_140:
[----:B-1----:R1:W2:Y:S02]  /*7e80*/  SYNCS.PHASECHK.TRANS64.TRYWAIT P0, [R0+URZ], R2 ;  /* 0x00000002000075a7 */ /* 0x0022a400080011ff */
[----:B--2---:R-:W-:Y:S05]  /*7e90*/  @!P0 NANOSLEEP.SYNCS 0x989680 ;  /* 0x009896800000895d */ /* 0x004fea0003900000 */
[----:B------:R-:W2:Y:S02]  /*7ea0*/  @!P0 SYNCS.PHASECHK.TRANS64 P0, [R0+URZ], R2 ;  /* 0x00000002000085a7 */ /* 0x000ea400080010ff */
[----:B--2---:R-:W-:Y:S05]  /*7eb0*/  @!P0 BRA `(.L_x_140) ;  /* 0xfffffffc00f08947 */ /* 0x004fea000383ffff */
[----:B------:R-:W-:Y:S05]  /*7ec0*/  BRA `(.L_x_141) ;  /* 0xffffffbc00007947 */ /* 0x000fea000383ffff */
.L_x_76:
[----:B--2---:R2:W3:Y:S02]  /*7ed0*/  SYNCS.PHASECHK.TRANS64.TRYWAIT P0, [R12+URZ+0x80], R0 ;  /* 0x000080000c0075a7 */ /* 0x0044e400080011ff */
[----:B---3--:R-:W-:Y:S05]  /*7ee0*/  @!P0 NANOSLEEP.SYNCS 0x989680 ;  /* 0x009896800000895d */ /* 0x008fea0003900000 */
[----:B------:R-:W3:Y:S02]  /*7ef0*/  @!P0 SYNCS.PHASECHK.TRANS64 P0, [R12+URZ+0x80], R0 ;  /* 0x000080000c0085a7 */ /* 0x000ee400080010ff */
[----:B---3--:R-:W-:Y:S05]  /*7f00*/  @!P0 BRA `(.L_x_76) ;  /* 0xfffffffc00f08947 */ /* 0x008fea000383ffff */
[----:B------:R-:W-:Y:S05]  /*7f10*/  BRA `(.L_x_142) ;  /* 0xffffffc000187947 */ /* 0x000fea000383ffff */
.L_x_79:
[----:B-1----:R-:W-:Y:S07]  /*7f20*/  MOV R0, UR21 ;  /* 0x0000001500007c02 */ /* 0x002fee0008000f00 */
.L_x_143:
[----:B-1----:R1:W2:Y:S02]  /*7f30*/  SYNCS.PHASECHK.TRANS64.TRYWAIT P2, [R0+URZ+0x78], R6 ;  /* 0x00007806000075a7 */ /* 0x0022a400080411ff */
[----:B--2---:R-:W-:Y:S05]  /*7f40*/  @!P2 NANOSLEEP.SYNCS 0x989680 ;  /* 0x009896800000a95d */ /* 0x004fea0003900000 */
[----:B------:R-:W2:Y:S02]  /*7f50*/  @!P2 SYNCS.PHASECHK.TRANS64 P2, [R0+URZ+0x78], R6 ;  /* 0x000078060000a5a7 */ /* 0x000ea400080410ff */
[----:B--2---:R-:W-:Y:S05]  /*7f60*/  @!P2 BRA `(.L_x_143) ;  /* 0xfffffffc00f0a947 */ /* 0x004fea000383ffff */
[----:B------:R-:W-:Y:S05]  /*7f70*/  BRA `(.L_x_78) ;  /* 0xffffffc400807947 */ /* 0x000fea000383ffff */
.L_x_82:
[----:B------:R-:W-:Y:S07]  /*7f80*/  MOV R0, UR21 ;  /* 0x0000001500007c02 */ /* 0x000fee0008000f00 */
.L_x_144:
[----:B-1----:R1:W2:Y:S02]  /*7f90*/  SYNCS.PHASECHK.TRANS64.TRYWAIT P0, [R0+URZ+0x60], R9 ;  /* 0x00006009000075a7 */ /* 0x0022a400080011ff */
[----:B--2---:R-:W-:Y:S05]  /*7fa0*/  @!P0 NANOSLEEP.SYNCS 0x989680 ;  /* 0x009896800000895d */ /* 0x004fea0003900000 */
[----:B------:R-:W2:Y:S02]  /*7fb0*/  @!P0 SYNCS.PHASECHK.TRANS64 P0, [R0+URZ+0x60], R9 ;  /* 0x00006009000085a7 */ /* 0x000ea400080010ff */
[----:B--2---:R-:W-:Y:S05]  /*7fc0*/  @!P0 BRA `(.L_x_144) ;  /* 0xfffffffc00f08947 */ /* 0x004fea000383ffff */
[----:B------:R-:W-:Y:S05]  /*7fd0*/  BRA `(.L_x_145) ;  /* 0xffffffc400dc7947 */ /* 0x000fea000383ffff */
.L_x_83:
[----:B------:R-:W-:Y:S07]  /*7fe0*/  MOV R0, UR21 ;  /* 0x0000001500007c02 */ /* 0x000fee0008000f00 */
.L_x_146:
[----:B-1----:R1:W2:Y:S02]  /*7ff0*/  SYNCS.PHASECHK.TRANS64.TRYWAIT P0, [R0+URZ+0x68], R9 ;  /* 0x00006809000075a7 */ /* 0x0022a400080011ff */
[----:B--2---:R-:W-:Y:S05]  /*8000*/  @!P0 NANOSLEEP.SYNCS 0x989680 ;  /* 0x009896800000895d */ /* 0x004fea0003900000 */
[----:B------:R-:W2:Y:S02]  /*8010*/  @!P0 SYNCS.PHASECHK.TRANS64 P0, [R0+URZ+0x68], R9 ;  /* 0x00006809000085a7 */ /* 0x000ea400080010ff */
[----:B--2---:R-:W-:Y:S05]  /*8020*/  @!P0 BRA `(.L_x_146) ;  /* 0xfffffffc00f08947 */ /* 0x004fea000383ffff */
[----:B------:R-:W-:Y:S05]  /*8030*/  BRA `(.L_x_147) ;  /* 0xffffffc800187947 */ /* 0x000fea000383ffff */
.L_x_85:
[----:B------:R-:W-:-:S07]  /*8040*/  MOV R0, UR21 ;  /* 0x0000001500007c02 */ /* 0x000fce0008000f00 */
.L_x_148:
[----:B-1----:R1:W3:Y:S02]  /*8050*/  SYNCS.PHASECHK.TRANS64.TRYWAIT P0, [R0+URZ+0x60], R2 ;  /* 0x00006002000075a7 */ /* 0x0022e400080011ff */
[----:B---3--:R-:W-:Y:S05]  /*8060*/  @!P0 NANOSLEEP.SYNCS 0x989680 ;  /* 0x009896800000895d */ /* 0x008fea0003900000 */
[----:B------:R-:W3:Y:S02]  /*8070*/  @!P0 SYNCS.PHASECHK.TRANS64 P0, [R0+URZ+0x60], R2 ;  /* 0x00006002000085a7 */ /* 0x000ee400080010ff */
[----:B---3--:R-:W-:Y:S05]  /*8080*/  @!P0 BRA `(.L_x_148) ;  /* 0xfffffffc00f08947 */ /* 0x008fea000383ffff */
[----:B------:R-:W-:Y:S05]  /*8090*/  BRA `(.L_x_149) ;  /* 0xffffffc8008c7947 */ /* 0x000fea000383ffff */
.L_x_87:
[----:B-1----:R1:W2:Y:S02]  /*80a0*/  SYNCS.PHASECHK.TRANS64.TRYWAIT P0, [R3+URZ+0x80], R0 ;  /* 0x00008000030075a7 */ /* 0x0022a400080011ff */
[----:B--2---:R-:W-:Y:S05]  /*80b0*/  @!P0 NANOSLEEP.SYNCS 0x989680 ;  /* 0x009896800000895d */ /* 0x004fea0003900000 */
[----:B------:R-:W2:Y:S02]  /*80c0*/  @!P0 SYNCS.PHASECHK.TRANS64 P0, [R3+URZ+0x80], R0 ;  /* 0x00008000030085a7 */ /* 0x000ea400080010ff */
[----:B--2---:R-:W-:Y:S05]  /*80d0*/  @!P0 BRA `(.L_x_87) ;  /* 0xfffffffc00f08947 */ /* 0x004fea000383ffff */
[----:B------:R-:W-:Y:S05]  /*80e0*/  BRA `(.L_x_150) ;  /* 0xffffffcc004c7947 */ /* 0x000fea000383ffff */
.L_x_98:
[----:B-1----:R1:W2:Y:S02]  /*80f0*/  SYNCS.PHASECHK.TRANS64.TRYWAIT P1, [R3+URZ+0x50], R0 ;  /* 0x00005000030075a7 */ /* 0x0022a400080211ff */
[----:B--2---:R-:W-:Y:S05]  /*8100*/  @!P1 NANOSLEEP.SYNCS 0x989680 ;  /* 0x009896800000995d */ /* 0x004fea0003900000 */
[----:B------:R-:W2:Y:S02]  /*8110*/  @!P1 SYNCS.PHASECHK.TRANS64 P1, [R3+URZ+0x50], R0 ;  /* 0x00005000030095a7 */ /* 0x000ea400080210ff */
[----:B--2---:R-:W-:Y:S05]  /*8120*/  @!P1 BRA `(.L_x_98) ;  /* 0xfffffffc00f09947 */ /* 0x004fea000383ffff */
[----:B------:R-:W-:Y:S05]  /*8130*/  BRA `(.L_x_97) ;  /* 0xffffffd800bc7947 */ /* 0x000fea000383ffff */
.L_x_100:
[----:B-1----:R1:W2:Y:S02]  /*8140*/  SYNCS.PHASECHK.TRANS64.TRYWAIT P0, [R43+URZ+0xa0], R4 ;  /* 0x0000a0042b0075a7 */ /* 0x0022a400080011ff */
[----:B--2---:R-:W-:Y:S05]  /*8150*/  @!P0 NANOSLEEP.SYNCS 0x989680 ;  /* 0x009896800000895d */ /* 0x004fea0003900000 */
[----:B------:R-:W2:Y:S02]  /*8160*/  @!P0 SYNCS.PHASECHK.TRANS64 P0, [R43+URZ+0xa0], R4 ;  /* 0x0000a0042b0085a7 */ /* 0x000ea400080010ff */
[----:B--2---:R-:W-:Y:S05]  /*8170*/  @!P0 BRA `(.L_x_100) ;  /* 0xfffffffc00f08947 */ /* 0x004fea000383ffff */
[----:B------:R-:W-:Y:S05]  /*8180*/  BRA `(.L_x_99) ;  /* 0xffffffdc00107947 */ /* 0x000fea000383ffff */
.L_x_108:
[----:B--2---:R2:W3:Y:S02]  /*8190*/  SYNCS.PHASECHK.TRANS64.TRYWAIT P0, [R3+URZ+0x50], R0 ;  /* 0x00005000030075a7 */ /* 0x0044e400080011ff */
[----:B---3--:R-:W-:Y:S05]  /*81a0*/  @!P0 NANOSLEEP.SYNCS 0x989680 ;  /* 0x009896800000895d */ /* 0x008fea0003900000 */
[----:B------:R-:W3:Y:S02]  /*81b0*/  @!P0 SYNCS.PHASECHK.TRANS64 P0, [R3+URZ+0x50], R0 ;  /* 0x00005000030085a7 */ /* 0x000ee400080010ff */
[----:B---3--:R-:W-:Y:S05]  /*81c0*/  @!P0 BRA `(.L_x_108) ;  /* 0xfffffffc00f08947 */ /* 0x008fea000383ffff */
[----:B------:R-:W-:Y:S05]  /*81d0*/  BRA `(.L_x_107) ;  /* 0xffffffe800047947 */ /* 0x000fea000383ffff */
        .weak           $__internal_0_$__cuda_sm10x_tcgen05_guardrail_trap_col_being_dealloced_not_returned_by_alloc
        .type           $__internal_0_$__cuda_sm10x_tcgen05_guardrail_trap_col_being_dealloced_not_returned_by_alloc,@function
        .size           $__internal_0_$__cuda_sm10x_tcgen05_guardrail_trap_col_being_dealloced_not_returned_by_alloc,($__internal_1_$__cuda_sm10x_tcgen05_guardrail_trap_phase_invalid_during_alloc - $__internal_0_$__cuda_sm10x_tcgen05_guardrail_trap_col_being_dealloced_not_returned_by_alloc)
$__internal_0_$__cuda_sm10x_tcgen05_guardrail_trap_col_being_dealloced_not_returned_by_alloc:
[----:B------:R-:W-:Y:S05]  /*81e0*/  BPT.TRAP 0x1 ;  /* 0x000000040000795c */ /* 0x000fea0000300000 */
[----:B------:R-:W-:-:S04]  /*81f0*/  HFMA2 R3, -RZ, RZ, 0, 0 ;  /* 0x00000000ff037431 */ /* 0x000fc800000001ff */
[----:B------:R-:W-:Y:S05]  /*8200*/  RET.REL.NODEC R2 `(_ZN7cutlass13device_kernelINS_4gemm6kernel13GemmUniversalIN4cute5tupleIJiiiiEEENS1_10collective13CollectiveMmaINS1_35MainloopSm100TmaUmmaWarpSpecializedILi5ELi2ELi4ENS5_IJNS4_1CILi1EEENSA_ILi2EEESB_EEEEENS5_IJNSA_ILi64EEENSA_ILi128EEENSA_ILi32EEEEEEaNS5_IJlSB_lEEEaSJ_NS4_8TiledMMAINS4_8MMA_AtomIJNS4_15SM100_MMA_S8_SSIaaiLi64ELi128ELNS4_4UMMA5MajorE0ELSO_0ELNSN_8SaturateE0EEEEEENS4_6LayoutINS5_IJSB_SB_SB_EEENS5_IJNSA_ILi0EEESU_SU_EEEEENS5_IJNS4_10UnderscoreESX_SX_EEEEENS4_23SM90_TMA_LOAD_MULTICASTENS4_14ComposedLayoutINS4_7SwizzleILi1ELi4ELi3EEENS4_18smem_ptr_flag_bitsILi8EEENSS_INS5_IJNSA_ILi8EEESH_EEENS5_IJSH_SB_EEEEEEEvNS4_8identityENS4_13SM90_TMA_LOADES1A_vS1B_EENS_8epilogue10collective18CollectiveEpilogueINS1E_23Sm100TmaWarpSpecializedILi2ELi2ELi32ELb0ELb0EEEJSI_NS5_IJNSS_ISF_SB_EES1J_EEEaSJ_aSJ_NS1E_6fusion15FusionCallbacksIS1I_NS1L_17LinearCombinationIaiaiLNS_15FloatRoundStyleE2EEESI_S1K_JEEENS4_5SM1004TMEM4LOAD26SM100_TMEM_LOAD_16dp32b32xES1C_NS11_INS12_ILi2ELi4ELi3EEES15_NSS_INS5_IJS16_SF_EEENS5_IJSF_SB_EEEEEEENS4_39AutoVectorizingCopyWithAssumedAlignmentILi128EEENS4_14SM90_TMA_STOREES1Z_S21_S21_EEEvvEEEEvNT_6ParamsE) ;  /* 0xffffff7c027c7950 */ /* 0x000fea0003c3ffff */
        .weak           $__internal_1_$__cuda_sm10x_tcgen05_guardrail_trap_phase_invalid_during_alloc
        .type           $__internal_1_$__cuda_sm10x_tcgen05_guardrail_trap_phase_invalid_during_alloc,@function
        .size           $__internal_1_$__cuda_sm10x_tcgen05_guardrail_trap_phase_invalid_during_alloc,($__internal_2_$__cuda_sm10x_tcgen05_guardrail_trap_unallocated_columns_being_dealloced - $__internal_1_$__cuda_sm10x_tcgen05_guardrail_trap_phase_invalid_during_alloc)
$__internal_1_$__cuda_sm10x_tcgen05_guardrail_trap_phase_invalid_during_alloc:
[----:B------:R-:W-:Y:S05]  /*8210*/  BPT.TRAP 0x1 ;  /* 0x000000040000795c */ /* 0x000fea0000300000 */
[----:B------:R-:W-:-:S04]  /*8220*/  MOV R5, 0x0 ;  /* 0x0000000000057802 */ /* 0x000fc80000000f00 */
[----:B------:R-:W-:Y:S05]  /*8230*/  RET.REL.NODEC R4 `(_ZN7cutlass13device_kernelINS_4gemm6kernel13GemmUniversalIN4cute5tupleIJiiiiEEENS1_10collective13CollectiveMmaINS1_35MainloopSm100TmaUmmaWarpSpecializedILi5ELi2ELi4ENS5_IJNS4_1CILi1EEENSA_ILi2EEESB_EEEEENS5_IJNSA_ILi64EEENSA_ILi128EEENSA_ILi32EEEEEEaNS5_IJlSB_lEEEaSJ_NS4_8TiledMMAINS4_8MMA_AtomIJNS4_15SM100_MMA_S8_SSIaaiLi64ELi128ELNS4_4UMMA5MajorE0ELSO_0ELNSN_8SaturateE0EEEEEENS4_6LayoutINS5_IJSB_SB_SB_EEENS5_IJNSA_ILi0EEESU_SU_EEEEENS5_IJNS4_10UnderscoreESX_SX_EEEEENS4_23SM90_TMA_LOAD_MULTICASTENS4_14ComposedLayoutINS4_7SwizzleILi1ELi4ELi3EEENS4_18smem_ptr_flag_bitsILi8EEENSS_INS5_IJNSA_ILi8EEESH_EEENS5_IJSH_SB_EEEEEEEvNS4_8identityENS4_13SM90_TMA_LOADES1A_vS1B_EENS_8epilogue10collective18CollectiveEpilogueINS1E_23Sm100TmaWarpSpecializedILi2ELi2ELi32ELb0ELb0EEEJSI_NS5_IJNSS_ISF_SB_EES1J_EEEaSJ_aSJ_NS1E_6fusion15FusionCallbacksIS1I_NS1L_17LinearCombinationIaiaiLNS_15FloatRoundStyleE2EEESI_S1K_JEEENS4_5SM1004TMEM4LOAD26SM100_TMEM_LOAD_16dp32b32xES1C_NS11_INS12_ILi2ELi4ELi3EEES15_NSS_INS5_IJS16_SF_EEENS5_IJSF_SB_EEEEEEENS4_39AutoVectorizingCopyWithAssumedAlignmentILi128EEENS4_14SM90_TMA_STOREES1Z_S21_S21_EEEvvEEEEvNT_6ParamsE) ;  /* 0xffffff7c04707950 */ /* 0x000fea0003c3ffff */
        .weak           $__internal_2_$__cuda_sm10x_tcgen05_guardrail_trap_unallocated_columns_being_dealloced
        .type           $__internal_2_$__cuda_sm10x_tcgen05_guardrail_trap_unallocated_columns_being_dealloced,@function
        .size           $__internal_2_$__cuda_sm10x_tcgen05_guardrail_trap_unallocated_columns_being_dealloced,(.L_x_152 - $__internal_2_$__cuda_sm10x_tcgen05_guardrail_trap_unallocated_columns_being_dealloced)
$__internal_2_$__cuda_sm10x_tcgen05_guardrail_trap_unallocated_columns_being_dealloced:
[----:B------:R-:W-:Y:S05]  /*8240*/  BPT.TRAP 0x1 ;  /* 0x000000040000795c */ /* 0x000fea0000300000 */
[----:B------:R-:W-:-:S04]  /*8250*/  HFMA2 R3, -RZ, RZ, 0, 0 ;  /* 0x00000000ff037431 */ /* 0x000fc800000001ff */
[----:B------:R-:W-:Y:S05]  /*8260*/  RET.REL.NODEC R2 `(_ZN7cutlass13device_kernelINS_4gemm6kernel13GemmUniversalIN4cute5tupleIJiiiiEEENS1_10collective13CollectiveMmaINS1_35MainloopSm100TmaUmmaWarpSpecializedILi5ELi2ELi4ENS5_IJNS4_1CILi1EEENSA_ILi2EEESB_EEEEENS5_IJNSA_ILi64EEENSA_ILi128EEENSA_ILi32EEEEEEaNS5_IJlSB_lEEEaSJ_NS4_8TiledMMAINS4_8MMA_AtomIJNS4_15SM100_MMA_S8_SSIaaiLi64ELi128ELNS4_4UMMA5MajorE0ELSO_0ELNSN_8SaturateE0EEEEEENS4_6LayoutINS5_IJSB_SB_SB_EEENS5_IJNSA_ILi0EEESU_SU_EEEEENS5_IJNS4_10UnderscoreESX_SX_EEEEENS4_23SM90_TMA_LOAD_MULTICASTENS4_14ComposedLayoutINS4_7SwizzleILi1ELi4ELi3EEENS4_18smem_ptr_flag_bitsILi8EEENSS_INS5_IJNSA_ILi8EEESH_EEENS5_IJSH_SB_EEEEEEEvNS4_8identityENS4_13SM90_TMA_LOADES1A_vS1B_EENS_8epilogue10collective18CollectiveEpilogueINS1E_23Sm100TmaWarpSpecializedILi2ELi2ELi32ELb0ELb0EEEJSI_NS5_IJNSS_ISF_SB_EES1J_EEEaSJ_aSJ_NS1E_6fusion15FusionCallbacksIS1I_NS1L_17LinearCombinationIaiaiLNS_15FloatRoundStyleE2EEESI_S1K_JEEENS4_5SM1004TMEM4LOAD26SM100_TMEM_LOAD_16dp32b32xES1C_NS11_INS12_ILi2ELi4ELi3EEES15_NSS_INS5_IJS16_SF_EEENS5_IJSF_SB_EEEEEEENS4_39AutoVectorizingCopyWithAssumedAlignmentILi128EEENS4_14SM90_TMA_STOREES1Z_S21_S21_EEEvvEEEEvNT_6ParamsE) ;  /* 0xffffff7c02647950 */ /* 0x000fea0003c3ffff */
.L_x_151:
[----:B------:R-:W-:-:S00]  /*8270*/  BRA `(.L_x_151) ;  /* 0xfffffffc00fc7947 */ /* 0x000fc0000383ffff */
[----:B------:R-:W-:-:S00]  /*8280*/  NOP ;  /* 0x0000000000007918 */ /* 0x000fc00000000000 */
[----:B------:R-:W-:-:S00]  /*8290*/  NOP ;  /* 0x0000000000007918 */ /* 0x000fc00000000000 */
[----:B------:R-:W-:-:S00]  /*82a0*/  NOP ;  /* 0x0000000000007918 */ /* 0x000fc00000000000 */
[----:B------:R-:W-:-:S00]  /*82b0*/  NOP ;  /* 0x0000000000007918 */ /* 0x000fc00000000000 */
[----:B------:R-:W-:-:S00]  /*82c0*/  NOP ;  /* 0x0000000000007918 */ /* 0x000fc00000000000 */
[----:B------:R-:W-:-:S00]  /*82d0*/  NOP ;  /* 0x0000000000007918 */ /* 0x000fc00000000000 */
[----:B------:R-:W-:-:S00]  /*82e0*/  NOP ;  /* 0x0000000000007918 */ /* 0x000fc00000000000 */
[----:B------:R-:W-:-:S00]  /*82f0*/  NOP ;  /* 0x0000000000007918 */ /* 0x000fc00000000000 */
.L_x_152:


//--------------------- .nv.global.init           --------------------------
	.section	.nv.global.init,"aw",@progbits
.nv.global.init:
	.type		$str$27,@object
	.size		$str$27,($str$28 - $str$27)
$str$27:
        /*0000*/ 	.byte	0x28, 0x61, 0x64, 0x64, 0x72, 0x65, 0x73, 0x73, 0x20, 0x26, 0x20, 0x6d, 0x61, 0x73, 0x6b, 0x29
        /*0010*/ 	.byte	0x20, 0x3d, 0x3d, 0x20, 0x30, 0x00
	.type		$str$28,@object
	.size		$str$28,($str$26 - $str$28)
$str$28:
        /*0016*/ 	.byte	0x2f, 0x74, 0x6d, 0x70, 0x2f, 0x63, 0x75, 0x74, 0x6c, 0x61, 0x73, 0x73, 0x5f, 0x73, 0x77, 0x65
        /*0026*/ 	.byte	0x65, 0x70, 0x5f, 0x73, 0x72, 0x63, 0x2f, 0x69, 0x6e, 0x63, 0x6c, 0x75, 0x64, 0x65, 0x2f, 0x63
        /*0036*/ 	.byte	0x75, 0x74, 0x65, 0x2f, 0x70, 0x6f, 0x69, 0x6e, 0x74, 0x65, 0x72, 0x5f, 0x66, 0x6c, 0x61, 0x67
        /*0046*/ 	.byte	0x67, 0x65, 0x64, 0x2e, 0x68, 0x70, 0x70, 0x00
	.type		$str$26,@object
	.size		$str$26,($str$25 - $str$26)
$str$26:
        /*004e*/ 	.byte	0x2f, 0x74, 0x6d, 0x70, 0x2f, 0x63, 0x75, 0x74, 0x6c, 0x61, 0x73, 0x73, 0x5f, 0x73, 0x77, 0x65
        /*005e*/ 	.byte	0x65, 0x70, 0x5f, 0x73, 0x72, 0x63, 0x2f, 0x69, 0x6e, 0x63, 0x6c, 0x75, 0x64, 0x65, 0x2f, 0x63
        /*006e*/ 	.byte	0x75, 0x74, 0x65, 0x2f, 0x61, 0x74, 0x6f, 0x6d, 0x2f, 0x63, 0x6f, 0x70, 0x79, 0x5f, 0x74, 0x72
        /*007e*/ 	.byte	0x61, 0x69, 0x74, 0x73, 0x5f, 0x73, 0x6d, 0x31, 0x30, 0x30, 0x2e, 0x68, 0x70, 0x70, 0x00
	.type		$str$25,@object
	.size		$str$25,(__unnamed_1 - $str$25)
$str$25:
        /*008d*/ 	.byte	0x28, 0x28, 0x75, 0x69, 0x6e, 0x74, 0x33, 0x32, 0x5f, 0x74, 0x28, 0x74, 0x68, 0x72, 0x65, 0x61
        /*009d*/ 	.byte	0x64, 0x49, 0x64, 0x78, 0x2e, 0x78, 0x29, 0x20, 0x2f, 0x20, 0x33, 0x32, 0x29, 0x20, 0x25, 0x20
        /*00ad*/ 	.byte	0x34, 0x29, 0x20, 0x3d, 0x3d, 0x20, 0x28, 0x28, 0x28, 0x74, 0x6d, 0x65, 0x6d, 0x5f, 0x61, 0x64
        /*00bd*/ 	.byte	0x64, 0x72, 0x20, 0x3e, 0x3e, 0x20, 0x31, 0x36, 0x29, 0x20, 0x2f, 0x20, 0x33, 0x32, 0x29, 0x20
        /*00cd*/ 	.byte	0x25, 0x20, 0x34, 0x29, 0x00
	.type		__unnamed_1,@object
	.size		__unnamed_1,(__unnamed_2 - __unnamed_1)
__unnamed_1:
        /*00d2*/ 	.byte	0x61, 0x75, 0x74, 0x6f, 0x20, 0x63, 0x75, 0x74, 0x65, 0x3a, 0x3a, 0x61, 0x73, 0x5f, 0x70, 0x6f
        /* <DEDUP_REMOVED lines=24> */
        /*0262*/ 	.byte	0x00
	.type		__unnamed_2,@object
	.size		__unnamed_2,(.L_2 - __unnamed_2)
__unnamed_2:
        /* <DEDUP_REMOVED lines=41> */
.L_2:


//--------------------- .nv.shared._ZN7cutlass13device_kernelINS_4gemm6kernel13GemmUniversalIN4cute5tupleIJiiiiEEENS1_10collective13CollectiveMmaINS1_35MainloopSm100TmaUmmaWarpSpecializedILi5ELi2ELi4ENS5_IJNS4_1CILi1EEENSA_ILi2EEESB_EEEEENS5_IJNSA_ILi64EEENSA_ILi128EEENSA_ILi32EEEEEEaNS5_IJlSB_lEEEaSJ_NS4_8TiledMMAINS4_8MMA_AtomIJNS4_15SM100_MMA_S8_SSIaaiLi64ELi128ELNS4_4UMMA5MajorE0ELSO_0ELNSN_8SaturateE0EEEEEENS4_6LayoutINS5_IJSB_SB_SB_EEENS5_IJNSA_ILi0EEESU_SU_EEEEENS5_IJNS4_10UnderscoreESX_SX_EEEEENS4_23SM90_TMA_LOAD_MULTICASTENS4_14ComposedLayoutINS4_7SwizzleILi1ELi4ELi3EEENS4_18smem_ptr_flag_bitsILi8EEENSS_INS5_IJNSA_ILi8EEESH_EEENS5_IJSH_SB_EEEEEEEvNS4_8identityENS4_13SM90_TMA_LOADES1A_vS1B_EENS_8epilogue10collective18CollectiveEpilogueINS1E_23Sm100TmaWarpSpecializedILi2ELi2ELi32ELb0ELb0EEEJSI_NS5_IJNSS_ISF_SB_EES1J_EEEaSJ_aSJ_NS1E_6fusion15FusionCallbacksIS1I_NS1L_17LinearCombinationIaiaiLNS_15FloatRoundStyleE2EEESI_S1K_JEEENS4_5SM1004TMEM4LOAD26SM100_TMEM_LOAD_16dp32b32xES1C_NS11_INS12_ILi2ELi4ELi3EEES15_NSS_INS5_IJS16_SF_EEENS5_IJSF_SB_EEEEEEENS4_39AutoVectorizingCopyWithAssumedAlignmentILi128EEENS4_14SM90_TMA_STOREES1Z_S21_S21_EEEvvEEEEvNT_6ParamsE --------------------------
	.section	.nv.shared._ZN7cutlass13device_kernelINS_4gemm6kernel13GemmUniversalIN4cute5tupleIJiiiiEEENS1_10collective13CollectiveMmaINS1_35MainloopSm100TmaUmmaWarpSpecializedILi5ELi2ELi4ENS5_IJNS4_1CILi1EEENSA_ILi2EEESB_EEEEENS5_IJNSA_ILi64EEENSA_ILi128EEENSA_ILi32EEEEEEaNS5_IJlSB_lEEEaSJ_NS4_8TiledMMAINS4_8MMA_AtomIJNS4_15SM100_MMA_S8_SSIaaiLi64ELi128ELNS4_4UMMA5MajorE0ELSO_0ELNSN_8SaturateE0EEEEEENS4_6LayoutINS5_IJSB_SB_SB_EEENS5_IJNSA_ILi0EEESU_SU_EEEEENS5_IJNS4_10UnderscoreESX_SX_EEEEENS4_23SM90_TMA_LOAD_MULTICASTENS4_14ComposedLayoutINS4_7SwizzleILi1ELi4ELi3EEENS4_18smem_ptr_flag_bitsILi8EEENSS_INS5_IJNSA_ILi8EEESH_EEENS5_IJSH_SB_EEEEEEEvNS4_8identityENS4_13SM90_TMA_LOADES1A_vS1B_EENS_8epilogue10collective18CollectiveEpilogueINS1E_23Sm100TmaWarpSpecializedILi2ELi2ELi32ELb0ELb0EEEJSI_NS5_IJNSS_ISF_SB_EES1J_EEEaSJ_aSJ_NS1E_6fusion15FusionCallbacksIS1I_NS1L_17LinearCombinationIaiaiLNS_15FloatRoundStyleE2EEESI_S1K_JEEENS4_5SM1004TMEM4LOAD26SM100_TMEM_LOAD_16dp32b32xES1C_NS11_INS12_ILi2ELi4ELi3EEES15_NSS_INS5_IJS16_SF_EEENS5_IJSF_SB_EEEEEEENS4_39AutoVectorizingCopyWithAssumedAlignmentILi128EEENS4_14SM90_TMA_STOREES1Z_S21_S21_EEEvvEEEEvNT_6ParamsE,"aw",@nobits
	.sectionflags	@""
	.align	16
	.zero		1024


//--------------------- .nv.shared.reserved.0     --------------------------
	.section	.nv.shared.reserved.0,"aw",@nobits
	.weak		__nv_reservedSMEM_offset_0_alias
	.size		__nv_reservedSMEM_offset_0_alias, 0, 64
	.other		__nv_reservedSMEM_offset_0_alias,@"STO_CUDA_RESERVED_SHARED STV_DEFAULT"
__nv_reservedSMEM_offset_0_alias:
	.zero		0
.nv.shared.reserved.0:
	.zero		64
	.weak		__nv_reservedSMEM_tcgen05_partition
	.type		__nv_reservedSMEM_tcgen05_partition,@object
	.size		__nv_reservedSMEM_tcgen05_partition,(.L_0 - __nv_reservedSMEM_tcgen05_partition)
__nv_reservedSMEM_tcgen05_partition:
	.zero		32
.L_0:


//--------------------- .nv.global                --------------------------
	.section	.nv.global,"aw",@nobits
.nv.global:
	.type		_ZN39_INTERNAL_ffd4b2db_4_k_cu_63de592d_98934cute1_E,@object
	.size		_ZN39_INTERNAL_ffd4b2db_4_k_cu_63de592d_98934cute1_E,(_ZN39_INTERNAL_ffd4b2db_4_k_cu_63de592d_98934cuda3std3__45__cpo6cbeginE - _ZN39_INTERNAL_ffd4b2db_4_k_cu_63de592d_98934cute1_E)
_ZN39_INTERNAL_ffd4b2db_4_k_cu_63de592d_98934cute1_E:
	.zero		1
	.type		_ZN39_INTERNAL_ffd4b2db_4_k_cu_63de592d_98934cuda3std3__45__cpo6cbeginE,@object
	.size		_ZN39_INTERNAL_ffd4b2db_4_k_cu_63de592d_98934cuda3std3__45__cpo6cbeginE,(_ZN39_INTERNAL_ffd4b2db_4_k_cu_63de592d_98934cuda3std3__48in_placeE - _ZN39_INTERNAL_ffd4b2db_4_k_cu_63de592d_98934cuda3std3__45__cpo6cbeginE)
_ZN39_INTERNAL_ffd4b2db_4_k_cu_63de592d_98934cuda3std3__45__cpo6cbeginE:
	.zero		1
	.type		_ZN39_INTERNAL_ffd4b2db_4_k_cu_63de592d_98934cuda3std3__48in_placeE,@object
	.size		_ZN39_INTERNAL_ffd4b2db_4_k_cu_63de592d_98934cuda3std3__48in_placeE,(_ZN39_INTERNAL_ffd4b2db_4_k_cu_63de592d_98934cuda3std6ranges3__45__cpo9iter_moveE - _ZN39_INTERNAL_ffd4b2db_4_k_cu_63de592d_98934cuda3std3__48in_placeE)
_ZN39_INTERNAL_ffd4b2db_4_k_cu_63de592d_98934cuda3std3__48in_placeE:
	.zero		1
	.type		_ZN39_INTERNAL_ffd4b2db_4_k_cu_63de592d_98934cuda3std6ranges3__45__cpo9iter_moveE,@object
	.size		_ZN39_INTERNAL_ffd4b2db_4_k_cu_63de592d_98934cuda3std6ranges3__45__cpo9iter_moveE,(_ZN39_INTERNAL_ffd4b2db_4_k_cu_63de592d_98934cuda3std3__45__cpo5beginE - _ZN39_INTERNAL_ffd4b2db_4_k_cu_63de592d_98934cuda3std6ranges3__45__cpo9iter_moveE)
_ZN39_INTERNAL_ffd4b2db_4_k_cu_63de592d_98934cuda3std6ranges3__45__cpo9iter_moveE:
	.zero		1
	.type		_ZN39_INTERNAL_ffd4b2db_4_k_cu_63de592d_98934cuda3std3__45__cpo5beginE,@object
	.size		_ZN39_INTERNAL_ffd4b2db_4_k_cu_63de592d_98934cuda3std3__45__cpo5beginE,(_ZN39_INTERNAL_ffd4b2db_4_k_cu_63de592d_98934cuda3std3__441_GLOBAL__N__ffd4b2db_4_k_cu_63de592d_98936ignoreE - _ZN39_INTERNAL_ffd4b2db_4_k_cu_63de592d_98934cuda3std3__45__cpo5beginE)
_ZN39_INTERNAL_ffd4b2db_4_k_cu_63de592d_98934cuda3std3__45__cpo5beginE:
	.zero		1
	.type		_ZN39_INTERNAL_ffd4b2db_4_k_cu_63de592d_98934cuda3std3__441_GLOBAL__N__ffd4b2db_4_k_cu_63de592d_98936ignoreE,@object
	.size		_ZN39_INTERNAL_ffd4b2db_4_k_cu_63de592d_98934cuda3std3__441_GLOBAL__N__ffd4b2db_4_k_cu_63de592d_98936ignoreE,(_ZN39_INTERNAL_ffd4b2db_4_k_cu_63de592d_98934cute7productE - _ZN39_INTERNAL_ffd4b2db_4_k_cu_63de592d_98934cuda3std3__441_GLOBAL__N__ffd4b2db_4_k_cu_63de592d_98936ignoreE)
_ZN39_INTERNAL_ffd4b2db_4_k_cu_63de592d_98934cuda3std3__441_GLOBAL__N__ffd4b2db_4_k_cu_63de592d_98936ignoreE:
	.zero		1
	.type		_ZN39_INTERNAL_ffd4b2db_4_k_cu_63de592d_98934cute7productE,@object
	.size		_ZN39_INTERNAL_ffd4b2db_4_k_cu_63de592d_98934cute7productE,(_ZN39_INTERNAL_ffd4b2db_4_k_cu_63de592d_98934cuda3std3__45__cpo3endE - _ZN39_INTERNAL_ffd4b2db_4_k_cu_63de592d_98934cute7productE)
_ZN39_INTERNAL_ffd4b2db_4_k_cu_63de592d_98934cute7productE:
	.zero		1
	.type		_ZN39_INTERNAL_ffd4b2db_4_k_cu_63de592d_98934cuda3std3__45__cpo3endE,@object
	.size		_ZN39_INTERNAL_ffd4b2db_4_k_cu_63de592d_98934cuda3std3__45__cpo3endE,(_ZN39_INTERNAL_ffd4b2db_4_k_cu_63de592d_98934cuda3std3__419piecewise_constructE - _ZN39_INTERNAL_ffd4b2db_4_k_cu_63de592d_98934cuda3std3__45__cpo3endE)
_ZN39_INTERNAL_ffd4b2db_4_k_cu_63de592d_98934cuda3std3__45__cpo3endE:
	.zero		1
	.type		_ZN39_INTERNAL_ffd4b2db_4_k_cu_63de592d_98934cuda3std3__419piecewise_constructE,@object
	.size		_ZN39_INTERNAL_ffd4b2db_4_k_cu_63de592d_98934cuda3std3__419piecewise_constructE,(_ZN39_INTERNAL_ffd4b2db_4_k_cu_63de592d_98934cuda3std3__45__cpo4cendE - _ZN39_INTERNAL_ffd4b2db_4_k_cu_63de592d_98934cuda3std3__419piecewise_constructE)
_ZN39_INTERNAL_ffd4b2db_4_k_cu_63de592d_98934cuda3std3__419piecewise_constructE:
	.zero		1
	.type		_ZN39_INTERNAL_ffd4b2db_4_k_cu_63de592d_98934cuda3std3__45__cpo4cendE,@object
	.size		_ZN39_INTERNAL_ffd4b2db_4_k_cu_63de592d_98934cuda3std3__45__cpo4cendE,(_ZN39_INTERNAL_ffd4b2db_4_k_cu_63de592d_98934cuda3std6ranges3__45__cpo4swapE - _ZN39_INTERNAL_ffd4b2db_4_k_cu_63de592d_98934cuda3std3__45__cpo4cendE)
_ZN39_INTERNAL_ffd4b2db_4_k_cu_63de592d_98934cuda3std3__45__cpo4cendE:
	.zero		1
	.type		_ZN39_INTERNAL_ffd4b2db_4_k_cu_63de592d_98934cuda3std6ranges3__45__cpo4swapE,@object
	.size		_ZN39_INTERNAL_ffd4b2db_4_k_cu_63de592d_98934cuda3std6ranges3__45__cpo4swapE,(.L_10 - _ZN39_INTERNAL_ffd4b2db_4_k_cu_63de592d_98934cuda3std6ranges3__45__cpo4swapE)
_ZN39_INTERNAL_ffd4b2db_4_k_cu_63de592d_98934cuda3std6ranges3__45__cpo4swapE:
	.zero		1
.L_10:


//--------------------- .nv.constant0._ZN7cutlass13device_kernelINS_4gemm6kernel13GemmUniversalIN4cute5tupleIJiiiiEEENS1_10collective13CollectiveMmaINS1_35MainloopSm100TmaUmmaWarpSpecializedILi5ELi2ELi4ENS5_IJNS4_1CILi1EEENSA_ILi2EEESB_EEEEENS5_IJNSA_ILi64EEENSA_ILi128EEENSA_ILi32EEEEEEaNS5_IJlSB_lEEEaSJ_NS4_8TiledMMAINS4_8MMA_AtomIJNS4_15SM100_MMA_S8_SSIaaiLi64ELi128ELNS4_4UMMA5MajorE0ELSO_0ELNSN_8SaturateE0EEEEEENS4_6LayoutINS5_IJSB_SB_SB_EEENS5_IJNSA_ILi0EEESU_SU_EEEEENS5_IJNS4_10UnderscoreESX_SX_EEEEENS4_23SM90_TMA_LOAD_MULTICASTENS4_14ComposedLayoutINS4_7SwizzleILi1ELi4ELi3EEENS4_18smem_ptr_flag_bitsILi8EEENSS_INS5_IJNSA_ILi8EEESH_EEENS5_IJSH_SB_EEEEEEEvNS4_8identityENS4_13SM90_TMA_LOADES1A_vS1B_EENS_8epilogue10collective18CollectiveEpilogueINS1E_23Sm100TmaWarpSpecializedILi2ELi2ELi32ELb0ELb0EEEJSI_NS5_IJNSS_ISF_SB_EES1J_EEEaSJ_aSJ_NS1E_6fusion15FusionCallbacksIS1I_NS1L_17LinearCombinationIaiaiLNS_15FloatRoundStyleE2EEESI_S1K_JEEENS4_5SM1004TMEM4LOAD26SM100_TMEM_LOAD_16dp32b32xES1C_NS11_INS12_ILi2ELi4ELi3EEES15_NSS_INS5_IJS16_SF_EEENS5_IJSF_SB_EEEEEEENS4_39AutoVectorizingCopyWithAssumedAlignmentILi128EEENS4_14SM90_TMA_STOREES1Z_S21_S21_EEEvvEEEEvNT_6ParamsE --------------------------
	.section	.nv.constant0._ZN7cutlass13device_kernelINS_4gemm6kernel13GemmUniversalIN4cute5tupleIJiiiiEEENS1_10collective13CollectiveMmaINS1_35MainloopSm100TmaUmmaWarpSpecializedILi5ELi2ELi4ENS5_IJNS4_1CILi1EEENSA_ILi2EEESB_EEEEENS5_IJNSA_ILi64EEENSA_ILi128EEENSA_ILi32EEEEEEaNS5_IJlSB_lEEEaSJ_NS4_8TiledMMAINS4_8MMA_AtomIJNS4_15SM100_MMA_S8_SSIaaiLi64ELi128ELNS4_4UMMA5MajorE0ELSO_0ELNSN_8SaturateE0EEEEEENS4_6LayoutINS5_IJSB_SB_SB_EEENS5_IJNSA_ILi0EEESU_SU_EEEEENS5_IJNS4_10UnderscoreESX_SX_EEEEENS4_23SM90_TMA_LOAD_MULTICASTENS4_14ComposedLayoutINS4_7SwizzleILi1ELi4ELi3EEENS4_18smem_ptr_flag_bitsILi8EEENSS_INS5_IJNSA_ILi8EEESH_EEENS5_IJSH_SB_EEEEEEEvNS4_8identityENS4_13SM90_TMA_LOADES1A_vS1B_EENS_8epilogue10collective18CollectiveEpilogueINS1E_23Sm100TmaWarpSpecializedILi2ELi2ELi32ELb0ELb0EEEJSI_NS5_IJNSS_ISF_SB_EES1J_EEEaSJ_aSJ_NS1E_6fusion15FusionCallbacksIS1I_NS1L_17LinearCombinationIaiaiLNS_15FloatRoundStyleE2EEESI_S1K_JEEENS4_5SM1004TMEM4LOAD26SM100_TMEM_LOAD_16dp32b32xES1C_NS11_INS12_ILi2ELi4ELi3EEES15_NSS_INS5_IJS16_SF_EEENS5_IJSF_SB_EEEEEEENS4_39AutoVectorizingCopyWithAssumedAlignmentILi128EEENS4_14SM90_TMA_STOREES1Z_S21_S21_EEEvvEEEEvNT_6ParamsE,"a",@progbits
	.sectionflags	@""
	.align	4
.nv.constant0._ZN7cutlass13device_kernelINS_4gemm6kernel13GemmUniversalIN4cute5tupleIJiiiiEEENS1_10collective13CollectiveMmaINS1_35MainloopSm100TmaUmmaWarpSpecializedILi5ELi2ELi4ENS5_IJNS4_1CILi1EEENSA_ILi2EEESB_EEEEENS5_IJNSA_ILi64EEENSA_ILi128EEENSA_ILi32EEEEEEaNS5_IJlSB_lEEEaSJ_NS4_8TiledMMAINS4_8MMA_AtomIJNS4_15SM100_MMA_S8_SSIaaiLi64ELi128ELNS4_4UMMA5MajorE0ELSO_0ELNSN_8SaturateE0EEEEEENS4_6LayoutINS5_IJSB_SB_SB_EEENS5_IJNSA_ILi0EEESU_SU_EEEEENS5_IJNS4_10UnderscoreESX_SX_EEEEENS4_23SM90_TMA_LOAD_MULTICASTENS4_14ComposedLayoutINS4_7SwizzleILi1ELi4ELi3EEENS4_18smem_ptr_flag_bitsILi8EEENSS_INS5_IJNSA_ILi8EEESH_EEENS5_IJSH_SB_EEEEEEEvNS4_8identityENS4_13SM90_TMA_LOADES1A_vS1B_EENS_8epilogue10collective18CollectiveEpilogueINS1E_23Sm100TmaWarpSpecializedILi2ELi2ELi32ELb0ELb0EEEJSI_NS5_IJNSS_ISF_SB_EES1J_EEEaSJ_aSJ_NS1E_6fusion15FusionCallbacksIS1I_NS1L_17LinearCombinationIaiaiLNS_15FloatRoundStyleE2EEESI_S1K_JEEENS4_5SM1004TMEM4LOAD26SM100_TMEM_LOAD_16dp32b32xES1C_NS11_INS12_ILi2ELi4ELi3EEES15_NSS_INS5_IJS16_SF_EEENS5_IJSF_SB_EEEEEEENS4_39AutoVectorizingCopyWithAssumedAlignmentILi128EEENS4_14SM90_TMA_STOREES1Z_S21_S21_EEEvvEEEEvNT_6ParamsE:
	.zero		2944


//--------------------- SYMBOLS --------------------------

	.type		.nv.reservedSmem.offset0,@object
	.size		.nv.reservedSmem.offset0,0x4
	.type		.nv.reservedSmem.cap,@object
	.size		.nv.reservedSmem.cap,0x4
	.type		__assertfail,@function
